//
// Generated by NVIDIA NVVM Compiler
//
// Compiler Build ID: CL-36424714
// Cuda compilation tools, release 13.0, V13.0.88
// Based on NVVM 20.0.0
//

.version 9.0
.target sm_100
.address_size 64

	// .globl	_Z11fine_reducePKfS0_iS0_S0_PiPfS2_iS1_
.global .align 1 .b8 _ZN34_INTERNAL_056bd636_4_k_cu_6376b39a4cuda3std3__45__cpo5beginE[1];
.global .align 1 .b8 _ZN34_INTERNAL_056bd636_4_k_cu_6376b39a4cuda3std3__45__cpo3endE[1];
.global .align 1 .b8 _ZN34_INTERNAL_056bd636_4_k_cu_6376b39a4cuda3std3__45__cpo6cbeginE[1];
.global .align 1 .b8 _ZN34_INTERNAL_056bd636_4_k_cu_6376b39a4cuda3std3__45__cpo4cendE[1];
.global .align 1 .b8 _ZN34_INTERNAL_056bd636_4_k_cu_6376b39a4cuda3std3__45__cpo6rbeginE[1];
.global .align 1 .b8 _ZN34_INTERNAL_056bd636_4_k_cu_6376b39a4cuda3std3__45__cpo4rendE[1];
.global .align 1 .b8 _ZN34_INTERNAL_056bd636_4_k_cu_6376b39a4cuda3std3__45__cpo7crbeginE[1];
.global .align 1 .b8 _ZN34_INTERNAL_056bd636_4_k_cu_6376b39a4cuda3std3__45__cpo5crendE[1];
.global .align 1 .b8 _ZN34_INTERNAL_056bd636_4_k_cu_6376b39a4cuda3std3__436_GLOBAL__N__056bd636_4_k_cu_6376b39a6ignoreE[1];
.global .align 1 .b8 _ZN34_INTERNAL_056bd636_4_k_cu_6376b39a4cuda3std3__419piecewise_constructE[1];
.global .align 1 .b8 _ZN34_INTERNAL_056bd636_4_k_cu_6376b39a4cuda3std3__48in_placeE[1];
.global .align 1 .b8 _ZN34_INTERNAL_056bd636_4_k_cu_6376b39a4cuda3std3__420unreachable_sentinelE[1];
.global .align 1 .b8 _ZN34_INTERNAL_056bd636_4_k_cu_6376b39a4cuda3std3__47nulloptE[1];
.global .align 1 .b8 _ZN34_INTERNAL_056bd636_4_k_cu_6376b39a4cuda3std3__48unexpectE[1];
.global .align 1 .b8 _ZN34_INTERNAL_056bd636_4_k_cu_6376b39a4cuda3std6ranges3__45__cpo4swapE[1];
.global .align 1 .b8 _ZN34_INTERNAL_056bd636_4_k_cu_6376b39a4cuda3std6ranges3__45__cpo9iter_moveE[1];
.global .align 1 .b8 _ZN34_INTERNAL_056bd636_4_k_cu_6376b39a4cuda3std6ranges3__45__cpo5beginE[1];
.global .align 1 .b8 _ZN34_INTERNAL_056bd636_4_k_cu_6376b39a4cuda3std6ranges3__45__cpo3endE[1];
.global .align 1 .b8 _ZN34_INTERNAL_056bd636_4_k_cu_6376b39a4cuda3std6ranges3__45__cpo6cbeginE[1];
.global .align 1 .b8 _ZN34_INTERNAL_056bd636_4_k_cu_6376b39a4cuda3std6ranges3__45__cpo4cendE[1];
.global .align 1 .b8 _ZN34_INTERNAL_056bd636_4_k_cu_6376b39a4cuda3std6ranges3__45__cpo7advanceE[1];
.global .align 1 .b8 _ZN34_INTERNAL_056bd636_4_k_cu_6376b39a4cuda3std6ranges3__45__cpo9iter_swapE[1];
.global .align 1 .b8 _ZN34_INTERNAL_056bd636_4_k_cu_6376b39a4cuda3std6ranges3__45__cpo4nextE[1];
.global .align 1 .b8 _ZN34_INTERNAL_056bd636_4_k_cu_6376b39a4cuda3std6ranges3__45__cpo4prevE[1];
.global .align 1 .b8 _ZN34_INTERNAL_056bd636_4_k_cu_6376b39a4cuda3std6ranges3__45__cpo4dataE[1];
.global .align 1 .b8 _ZN34_INTERNAL_056bd636_4_k_cu_6376b39a4cuda3std6ranges3__45__cpo5cdataE[1];
.global .align 1 .b8 _ZN34_INTERNAL_056bd636_4_k_cu_6376b39a4cuda3std6ranges3__45__cpo4sizeE[1];
.global .align 1 .b8 _ZN34_INTERNAL_056bd636_4_k_cu_6376b39a4cuda3std6ranges3__45__cpo5ssizeE[1];
.global .align 1 .b8 _ZN34_INTERNAL_056bd636_4_k_cu_6376b39a4cuda3std6ranges3__45__cpo8distanceE[1];
.global .align 1 .b8 _ZN34_INTERNAL_056bd636_4_k_cu_6376b39a6thrust24THRUST_300001_SM_1000_NS8cuda_cub3parE[1];
.global .align 1 .b8 _ZN34_INTERNAL_056bd636_4_k_cu_6376b39a6thrust24THRUST_300001_SM_1000_NS8cuda_cub10par_nosyncE[1];
.global .align 1 .b8 _ZN34_INTERNAL_056bd636_4_k_cu_6376b39a6thrust24THRUST_300001_SM_1000_NS6system6detail10sequential3seqE[1];
.global .align 1 .b8 _ZN34_INTERNAL_056bd636_4_k_cu_6376b39a6thrust24THRUST_300001_SM_1000_NS12placeholders2_1E[1];
.global .align 1 .b8 _ZN34_INTERNAL_056bd636_4_k_cu_6376b39a6thrust24THRUST_300001_SM_1000_NS12placeholders2_2E[1];
.global .align 1 .b8 _ZN34_INTERNAL_056bd636_4_k_cu_6376b39a6thrust24THRUST_300001_SM_1000_NS12placeholders2_3E[1];
.global .align 1 .b8 _ZN34_INTERNAL_056bd636_4_k_cu_6376b39a6thrust24THRUST_300001_SM_1000_NS12placeholders2_4E[1];
.global .align 1 .b8 _ZN34_INTERNAL_056bd636_4_k_cu_6376b39a6thrust24THRUST_300001_SM_1000_NS12placeholders2_5E[1];
.global .align 1 .b8 _ZN34_INTERNAL_056bd636_4_k_cu_6376b39a6thrust24THRUST_300001_SM_1000_NS12placeholders2_6E[1];
.global .align 1 .b8 _ZN34_INTERNAL_056bd636_4_k_cu_6376b39a6thrust24THRUST_300001_SM_1000_NS12placeholders2_7E[1];
.global .align 1 .b8 _ZN34_INTERNAL_056bd636_4_k_cu_6376b39a6thrust24THRUST_300001_SM_1000_NS12placeholders2_8E[1];
.global .align 1 .b8 _ZN34_INTERNAL_056bd636_4_k_cu_6376b39a6thrust24THRUST_300001_SM_1000_NS12placeholders2_9E[1];
.global .align 1 .b8 _ZN34_INTERNAL_056bd636_4_k_cu_6376b39a6thrust24THRUST_300001_SM_1000_NS12placeholders3_10E[1];
.global .align 1 .b8 _ZN34_INTERNAL_056bd636_4_k_cu_6376b39a6thrust24THRUST_300001_SM_1000_NS3seqE[1];
.extern .shared .align 16 .b8 shared_data[];

.visible .entry _Z11fine_reducePKfS0_iS0_S0_PiPfS2_iS1_(
	.param .u64 .ptr .align 1 _Z11fine_reducePKfS0_iS0_S0_PiPfS2_iS1__param_0,
	.param .u64 .ptr .align 1 _Z11fine_reducePKfS0_iS0_S0_PiPfS2_iS1__param_1,
	.param .u32 _Z11fine_reducePKfS0_iS0_S0_PiPfS2_iS1__param_2,
	.param .u64 .ptr .align 1 _Z11fine_reducePKfS0_iS0_S0_PiPfS2_iS1__param_3,
	.param .u64 .ptr .align 1 _Z11fine_reducePKfS0_iS0_S0_PiPfS2_iS1__param_4,
	.param .u64 .ptr .align 1 _Z11fine_reducePKfS0_iS0_S0_PiPfS2_iS1__param_5,
	.param .u64 .ptr .align 1 _Z11fine_reducePKfS0_iS0_S0_PiPfS2_iS1__param_6,
	.param .u64 .ptr .align 1 _Z11fine_reducePKfS0_iS0_S0_PiPfS2_iS1__param_7,
	.param .u32 _Z11fine_reducePKfS0_iS0_S0_PiPfS2_iS1__param_8,
	.param .u64 .ptr .align 1 _Z11fine_reducePKfS0_iS0_S0_PiPfS2_iS1__param_9
)
{
	.reg .pred 	%p<34>;
	.reg .b32 	%r<116>;
	.reg .b32 	%f<134>;
	.reg .b64 	%rd<29>;

	ld.param.u64 	%rd4, [_Z11fine_reducePKfS0_iS0_S0_PiPfS2_iS1__param_0];
	ld.param.u64 	%rd5, [_Z11fine_reducePKfS0_iS0_S0_PiPfS2_iS1__param_1];
	ld.param.u32 	%r40, [_Z11fine_reducePKfS0_iS0_S0_PiPfS2_iS1__param_2];
	ld.param.u64 	%rd6, [_Z11fine_reducePKfS0_iS0_S0_PiPfS2_iS1__param_3];
	ld.param.u64 	%rd7, [_Z11fine_reducePKfS0_iS0_S0_PiPfS2_iS1__param_4];
	ld.param.u64 	%rd8, [_Z11fine_reducePKfS0_iS0_S0_PiPfS2_iS1__param_5];
	ld.param.u64 	%rd9, [_Z11fine_reducePKfS0_iS0_S0_PiPfS2_iS1__param_6];
	ld.param.u64 	%rd10, [_Z11fine_reducePKfS0_iS0_S0_PiPfS2_iS1__param_7];
	ld.param.u32 	%r39, [_Z11fine_reducePKfS0_iS0_S0_PiPfS2_iS1__param_8];
	ld.param.u64 	%rd11, [_Z11fine_reducePKfS0_iS0_S0_PiPfS2_iS1__param_9];
	mov.u32 	%r1, %tid.x;
	mov.u32 	%r2, %ctaid.x;
	mov.u32 	%r3, %ntid.x;
	mad.lo.s32 	%r4, %r2, %r3, %r1;
	setp.ge.s32 	%p1, %r4, %r40;
	@%p1 bra 	$L__BB0_25;
	setp.ge.s32 	%p2, %r1, %r39;
	shl.b32 	%r41, %r1, 2;
	mov.u32 	%r42, shared_data;
	add.s32 	%r5, %r42, %r41;
	@%p2 bra 	$L__BB0_3;
	cvta.to.global.u64 	%rd12, %rd6;
	mul.wide.u32 	%rd13, %r1, 4;
	add.s64 	%rd14, %rd12, %rd13;
	ld.global.nc.f32 	%f10, [%rd14];
	st.shared.f32 	[%r5], %f10;
	cvta.to.global.u64 	%rd15, %rd7;
	add.s64 	%rd16, %rd15, %rd13;
	ld.global.nc.f32 	%f11, [%rd16];
	shl.b32 	%r43, %r39, 2;
	add.s32 	%r44, %r5, %r43;
	st.shared.f32 	[%r44], %f11;
$L__BB0_3:
	bar.sync 	0;
	cvta.to.global.u64 	%rd17, %rd4;
	mul.wide.s32 	%rd18, %r4, 4;
	add.s64 	%rd19, %rd17, %rd18;
	ld.global.nc.f32 	%f1, [%rd19];
	cvta.to.global.u64 	%rd20, %rd5;
	add.s64 	%rd21, %rd20, %rd18;
	ld.global.nc.f32 	%f2, [%rd21];
	setp.lt.s32 	%p3, %r39, 1;
	mov.b32 	%r113, -1;
	@%p3 bra 	$L__BB0_15;
	and.b32  	%r6, %r39, 7;
	setp.lt.u32 	%p4, %r39, 8;
	mov.f32 	%f131, 0f7F7FFFFF;
	mov.b32 	%r113, -1;
	mov.b32 	%r108, 0;
	@%p4 bra 	$L__BB0_7;
	and.b32  	%r108, %r39, 2147483640;
	add.s32 	%r101, %r42, 16;
	shl.b32 	%r8, %r39, 2;
	mov.f32 	%f131, 0f7F7FFFFF;
	mov.b32 	%r113, -1;
	mov.b32 	%r102, 0;
$L__BB0_6:
	.pragma "nounroll";
	ld.shared.v4.f32 	{%f14, %f15, %f16, %f17}, [%r101+-16];
	add.s32 	%r53, %r101, %r8;
	ld.shared.f32 	%f18, [%r53+-16];
	sub.f32 	%f19, %f1, %f14;
	sub.f32 	%f20, %f2, %f18;
	mul.f32 	%f21, %f20, %f20;
	fma.rn.f32 	%f22, %f19, %f19, %f21;
	setp.lt.f32 	%p5, %f22, %f131;
	selp.f32 	%f23, %f22, %f131, %p5;
	selp.b32 	%r54, %r102, %r113, %p5;
	ld.shared.f32 	%f24, [%r53+-12];
	sub.f32 	%f25, %f1, %f15;
	sub.f32 	%f26, %f2, %f24;
	mul.f32 	%f27, %f26, %f26;
	fma.rn.f32 	%f28, %f25, %f25, %f27;
	setp.lt.f32 	%p6, %f28, %f23;
	selp.f32 	%f29, %f28, %f23, %p6;
	add.s32 	%r55, %r102, 1;
	selp.b32 	%r56, %r55, %r54, %p6;
	ld.shared.f32 	%f30, [%r53+-8];
	sub.f32 	%f31, %f1, %f16;
	sub.f32 	%f32, %f2, %f30;
	mul.f32 	%f33, %f32, %f32;
	fma.rn.f32 	%f34, %f31, %f31, %f33;
	setp.lt.f32 	%p7, %f34, %f29;
	selp.f32 	%f35, %f34, %f29, %p7;
	add.s32 	%r57, %r102, 2;
	selp.b32 	%r58, %r57, %r56, %p7;
	ld.shared.f32 	%f36, [%r53+-4];
	sub.f32 	%f37, %f1, %f17;
	sub.f32 	%f38, %f2, %f36;
	mul.f32 	%f39, %f38, %f38;
	fma.rn.f32 	%f40, %f37, %f37, %f39;
	setp.lt.f32 	%p8, %f40, %f35;
	selp.f32 	%f41, %f40, %f35, %p8;
	add.s32 	%r59, %r102, 3;
	selp.b32 	%r60, %r59, %r58, %p8;
	ld.shared.v4.f32 	{%f42, %f43, %f44, %f45}, [%r101];
	ld.shared.f32 	%f46, [%r53];
	sub.f32 	%f47, %f1, %f42;
	sub.f32 	%f48, %f2, %f46;
	mul.f32 	%f49, %f48, %f48;
	fma.rn.f32 	%f50, %f47, %f47, %f49;
	setp.lt.f32 	%p9, %f50, %f41;
	selp.f32 	%f51, %f50, %f41, %p9;
	add.s32 	%r61, %r102, 4;
	selp.b32 	%r62, %r61, %r60, %p9;
	ld.shared.f32 	%f52, [%r53+4];
	sub.f32 	%f53, %f1, %f43;
	sub.f32 	%f54, %f2, %f52;
	mul.f32 	%f55, %f54, %f54;
	fma.rn.f32 	%f56, %f53, %f53, %f55;
	setp.lt.f32 	%p10, %f56, %f51;
	selp.f32 	%f57, %f56, %f51, %p10;
	add.s32 	%r63, %r102, 5;
	selp.b32 	%r64, %r63, %r62, %p10;
	ld.shared.f32 	%f58, [%r53+8];
	sub.f32 	%f59, %f1, %f44;
	sub.f32 	%f60, %f2, %f58;
	mul.f32 	%f61, %f60, %f60;
	fma.rn.f32 	%f62, %f59, %f59, %f61;
	setp.lt.f32 	%p11, %f62, %f57;
	selp.f32 	%f63, %f62, %f57, %p11;
	add.s32 	%r65, %r102, 6;
	selp.b32 	%r66, %r65, %r64, %p11;
	ld.shared.f32 	%f64, [%r53+12];
	sub.f32 	%f65, %f1, %f45;
	sub.f32 	%f66, %f2, %f64;
	mul.f32 	%f67, %f66, %f66;
	fma.rn.f32 	%f68, %f65, %f65, %f67;
	setp.lt.f32 	%p12, %f68, %f63;
	selp.f32 	%f131, %f68, %f63, %p12;
	add.s32 	%r67, %r102, 7;
	selp.b32 	%r113, %r67, %r66, %p12;
	add.s32 	%r101, %r101, 32;
	add.s32 	%r102, %r102, 8;
	setp.ne.s32 	%p13, %r102, %r108;
	@%p13 bra 	$L__BB0_6;
$L__BB0_7:
	setp.eq.s32 	%p14, %r6, 0;
	@%p14 bra 	$L__BB0_15;
	and.b32  	%r18, %r39, 3;
	setp.lt.u32 	%p15, %r6, 4;
	@%p15 bra 	$L__BB0_10;
	shl.b32 	%r69, %r108, 2;
	add.s32 	%r71, %r42, %r69;
	ld.shared.f32 	%f69, [%r71];
	shl.b32 	%r72, %r39, 2;
	add.s32 	%r73, %r71, %r72;
	ld.shared.f32 	%f70, [%r73];
	sub.f32 	%f71, %f1, %f69;
	sub.f32 	%f72, %f2, %f70;
	mul.f32 	%f73, %f72, %f72;
	fma.rn.f32 	%f74, %f71, %f71, %f73;
	setp.lt.f32 	%p16, %f74, %f131;
	selp.f32 	%f75, %f74, %f131, %p16;
	selp.b32 	%r74, %r108, %r113, %p16;
	add.s32 	%r75, %r108, 1;
	ld.shared.f32 	%f76, [%r71+4];
	ld.shared.f32 	%f77, [%r73+4];
	sub.f32 	%f78, %f1, %f76;
	sub.f32 	%f79, %f2, %f77;
	mul.f32 	%f80, %f79, %f79;
	fma.rn.f32 	%f81, %f78, %f78, %f80;
	setp.lt.f32 	%p17, %f81, %f75;
	selp.f32 	%f82, %f81, %f75, %p17;
	selp.b32 	%r76, %r75, %r74, %p17;
	add.s32 	%r77, %r108, 2;
	ld.shared.f32 	%f83, [%r71+8];
	ld.shared.f32 	%f84, [%r73+8];
	sub.f32 	%f85, %f1, %f83;
	sub.f32 	%f86, %f2, %f84;
	mul.f32 	%f87, %f86, %f86;
	fma.rn.f32 	%f88, %f85, %f85, %f87;
	setp.lt.f32 	%p18, %f88, %f82;
	selp.f32 	%f89, %f88, %f82, %p18;
	selp.b32 	%r78, %r77, %r76, %p18;
	add.s32 	%r79, %r108, 3;
	ld.shared.f32 	%f90, [%r71+12];
	ld.shared.f32 	%f91, [%r73+12];
	sub.f32 	%f92, %f1, %f90;
	sub.f32 	%f93, %f2, %f91;
	mul.f32 	%f94, %f93, %f93;
	fma.rn.f32 	%f95, %f92, %f92, %f94;
	setp.lt.f32 	%p19, %f95, %f89;
	selp.f32 	%f131, %f95, %f89, %p19;
	selp.b32 	%r113, %r79, %r78, %p19;
	add.s32 	%r108, %r108, 4;
$L__BB0_10:
	setp.eq.s32 	%p20, %r18, 0;
	@%p20 bra 	$L__BB0_15;
	setp.eq.s32 	%p21, %r18, 1;
	@%p21 bra 	$L__BB0_13;
	shl.b32 	%r81, %r108, 2;
	add.s32 	%r83, %r42, %r81;
	ld.shared.f32 	%f96, [%r83];
	shl.b32 	%r84, %r39, 2;
	add.s32 	%r85, %r83, %r84;
	ld.shared.f32 	%f97, [%r85];
	sub.f32 	%f98, %f1, %f96;
	sub.f32 	%f99, %f2, %f97;
	mul.f32 	%f100, %f99, %f99;
	fma.rn.f32 	%f101, %f98, %f98, %f100;
	setp.lt.f32 	%p22, %f101, %f131;
	selp.f32 	%f102, %f101, %f131, %p22;
	selp.b32 	%r86, %r108, %r113, %p22;
	add.s32 	%r87, %r108, 1;
	ld.shared.f32 	%f103, [%r83+4];
	ld.shared.f32 	%f104, [%r85+4];
	sub.f32 	%f105, %f1, %f103;
	sub.f32 	%f106, %f2, %f104;
	mul.f32 	%f107, %f106, %f106;
	fma.rn.f32 	%f108, %f105, %f105, %f107;
	setp.lt.f32 	%p23, %f108, %f102;
	selp.f32 	%f131, %f108, %f102, %p23;
	selp.b32 	%r113, %r87, %r86, %p23;
	add.s32 	%r108, %r108, 2;
$L__BB0_13:
	and.b32  	%r88, %r39, 1;
	setp.eq.b32 	%p24, %r88, 1;
	not.pred 	%p25, %p24;
	@%p25 bra 	$L__BB0_15;
	shl.b32 	%r89, %r108, 2;
	add.s32 	%r91, %r42, %r89;
	ld.shared.f32 	%f109, [%r91];
	shl.b32 	%r92, %r39, 2;
	add.s32 	%r93, %r91, %r92;
	ld.shared.f32 	%f110, [%r93];
	sub.f32 	%f111, %f1, %f109;
	sub.f32 	%f112, %f2, %f110;
	mul.f32 	%f113, %f112, %f112;
	fma.rn.f32 	%f114, %f111, %f111, %f113;
	setp.lt.f32 	%p26, %f114, %f131;
	selp.b32 	%r113, %r108, %r113, %p26;
$L__BB0_15:
	setp.lt.s32 	%p27, %r39, 1;
	cvta.to.global.u64 	%rd22, %rd8;
	add.s64 	%rd24, %rd22, %rd18;
	st.global.u32 	[%rd24], %r113;
	bar.sync 	0;
	@%p27 bra 	$L__BB0_25;
	shl.b32 	%r31, %r3, 2;
	add.s32 	%r32, %r5, %r31;
	add.s32 	%r33, %r32, %r31;
	mul.lo.s32 	%r34, %r39, %r2;
	cvta.to.global.u64 	%rd1, %rd9;
	cvta.to.global.u64 	%rd2, %rd10;
	cvta.to.global.u64 	%rd3, %rd11;
	mov.b32 	%r114, 0;
$L__BB0_17:
	setp.lt.u32 	%p28, %r3, 2;
	setp.eq.s32 	%p29, %r113, %r114;
	selp.f32 	%f115, %f1, 0f00000000, %p29;
	st.shared.f32 	[%r5], %f115;
	selp.f32 	%f116, %f2, 0f00000000, %p29;
	st.shared.f32 	[%r32], %f116;
	selp.f32 	%f117, 0f3F800000, 0f00000000, %p29;
	st.shared.f32 	[%r33], %f117;
	bar.sync 	0;
	@%p28 bra 	$L__BB0_22;
	mov.u32 	%r115, %r3;
$L__BB0_19:
	shr.u32 	%r37, %r115, 1;
	setp.ge.u32 	%p30, %r1, %r37;
	@%p30 bra 	$L__BB0_21;
	shl.b32 	%r95, %r37, 2;
	add.s32 	%r96, %r5, %r95;
	ld.shared.f32 	%f118, [%r96];
	ld.shared.f32 	%f119, [%r5];
	add.f32 	%f120, %f118, %f119;
	st.shared.f32 	[%r5], %f120;
	add.s32 	%r97, %r96, %r31;
	ld.shared.f32 	%f121, [%r97];
	ld.shared.f32 	%f122, [%r32];
	add.f32 	%f123, %f121, %f122;
	st.shared.f32 	[%r32], %f123;
	add.s32 	%r98, %r97, %r31;
	ld.shared.f32 	%f124, [%r98];
	ld.shared.f32 	%f125, [%r33];
	add.f32 	%f126, %f124, %f125;
	st.shared.f32 	[%r33], %f126;
$L__BB0_21:
	bar.sync 	0;
	setp.gt.u32 	%p31, %r115, 3;
	mov.u32 	%r115, %r37;
	@%p31 bra 	$L__BB0_19;
$L__BB0_22:
	setp.ne.s32 	%p32, %r1, 0;
	@%p32 bra 	$L__BB0_24;
	add.s32 	%r99, %r114, %r34;
	ld.shared.f32 	%f127, [shared_data];
	mul.wide.s32 	%rd25, %r99, 4;
	add.s64 	%rd26, %rd1, %rd25;
	st.global.f32 	[%rd26], %f127;
	ld.shared.f32 	%f128, [%r32];
	add.s64 	%rd27, %rd2, %rd25;
	st.global.f32 	[%rd27], %f128;
	ld.shared.f32 	%f129, [%r33];
	cvt.rzi.s32.f32 	%r100, %f129;
	add.s64 	%rd28, %rd3, %rd25;
	st.global.u32 	[%rd28], %r100;
$L__BB0_24:
	bar.sync 	0;
	add.s32 	%r114, %r114, 1;
	setp.ne.s32 	%p33, %r114, %r39;
	@%p33 bra 	$L__BB0_17;
$L__BB0_25:
	ret;

}
	// .globl	_Z13coarse_reducePfS_S_S_iPi
.visible .entry _Z13coarse_reducePfS_S_S_iPi(
	.param .u64 .ptr .align 1 _Z13coarse_reducePfS_S_S_iPi_param_0,
	.param .u64 .ptr .align 1 _Z13coarse_reducePfS_S_S_iPi_param_1,
	.param .u64 .ptr .align 1 _Z13coarse_reducePfS_S_S_iPi_param_2,
	.param .u64 .ptr .align 1 _Z13coarse_reducePfS_S_S_iPi_param_3,
	.param .u32 _Z13coarse_reducePfS_S_S_iPi_param_4,
	.param .u64 .ptr .align 1 _Z13coarse_reducePfS_S_S_iPi_param_5
)
{
	.reg .pred 	%p<5>;
	.reg .b32 	%r<19>;
	.reg .b32 	%f<12>;
	.reg .b64 	%rd<18>;

	ld.param.u64 	%rd3, [_Z13coarse_reducePfS_S_S_iPi_param_0];
	ld.param.u64 	%rd4, [_Z13coarse_reducePfS_S_S_iPi_param_1];
	ld.param.u64 	%rd6, [_Z13coarse_reducePfS_S_S_iPi_param_2];
	ld.param.u64 	%rd7, [_Z13coarse_reducePfS_S_S_iPi_param_3];
	ld.param.u32 	%r8, [_Z13coarse_reducePfS_S_S_iPi_param_4];
	ld.param.u64 	%rd5, [_Z13coarse_reducePfS_S_S_iPi_param_5];
	cvta.to.global.u64 	%rd8, %rd7;
	cvta.to.global.u64 	%rd9, %rd6;
	mov.u32 	%r1, %tid.x;
	mov.u32 	%r9, %ntid.x;
	mul.wide.u32 	%rd10, %r1, 4;
	add.s64 	%rd1, %rd9, %rd10;
	ld.global.f32 	%f1, [%rd1];
	shl.b32 	%r10, %r1, 2;
	mov.u32 	%r11, shared_data;
	add.s32 	%r2, %r11, %r10;
	st.shared.f32 	[%r2], %f1;
	add.s64 	%rd2, %rd8, %rd10;
	ld.global.f32 	%f2, [%rd2];
	shl.b32 	%r3, %r9, 2;
	add.s32 	%r4, %r2, %r3;
	st.shared.f32 	[%r4], %f2;
	bar.sync 	0;
	shr.u32 	%r18, %r9, 1;
	setp.lt.s32 	%p1, %r18, %r8;
	@%p1 bra 	$L__BB1_4;
$L__BB1_1:
	setp.ge.u32 	%p2, %r1, %r18;
	@%p2 bra 	$L__BB1_3;
	shl.b32 	%r12, %r18, 2;
	add.s32 	%r13, %r2, %r12;
	ld.shared.f32 	%f3, [%r13];
	ld.shared.f32 	%f4, [%r2];
	add.f32 	%f5, %f3, %f4;
	st.shared.f32 	[%r2], %f5;
	add.s32 	%r14, %r13, %r3;
	ld.shared.f32 	%f6, [%r14];
	ld.shared.f32 	%f7, [%r4];
	add.f32 	%f8, %f6, %f7;
	st.shared.f32 	[%r4], %f8;
$L__BB1_3:
	bar.sync 	0;
	shr.u32 	%r18, %r18, 1;
	setp.ge.s32 	%p3, %r18, %r8;
	@%p3 bra 	$L__BB1_1;
$L__BB1_4:
	setp.ge.s32 	%p4, %r1, %r8;
	@%p4 bra 	$L__BB1_6;
	cvta.to.global.u64 	%rd11, %rd5;
	add.s64 	%rd13, %rd11, %rd10;
	ld.global.u32 	%r15, [%rd13];
	max.s32 	%r16, %r15, 1;
	cvt.rn.f32.u32 	%f9, %r16;
	div.rn.f32 	%f10, %f1, %f9;
	cvta.to.global.u64 	%rd14, %rd3;
	add.s64 	%rd15, %rd14, %rd10;
	st.global.f32 	[%rd15], %f10;
	div.rn.f32 	%f11, %f2, %f9;
	cvta.to.global.u64 	%rd16, %rd4;
	add.s64 	%rd17, %rd16, %rd10;
	st.global.f32 	[%rd17], %f11;
	mov.b32 	%r17, 0;
	st.global.u32 	[%rd2], %r17;
	st.global.u32 	[%rd1], %r17;
	st.global.u32 	[%rd13], %r17;
$L__BB1_6:
	ret;

}
	// .globl	_ZN3cub18CUB_300001_SM_10006detail11EmptyKernelIvEEvv
.visible .entry _ZN3cub18CUB_300001_SM_10006detail11EmptyKernelIvEEvv()
{


	ret;

}
	// .globl	_ZN3cub18CUB_300001_SM_10006detail8for_each13static_kernelINS2_12policy_hub_t12policy_500_tEmN6thrust24THRUST_300001_SM_1000_NS8cuda_cub20__uninitialized_fill7functorINS7_10device_ptrIfEEfEEEEvT0_T1_
.visible .entry _ZN3cub18CUB_300001_SM_10006detail8for_each13static_kernelINS2_12policy_hub_t12policy_500_tEmN6thrust24THRUST_300001_SM_1000_NS8cuda_cub20__uninitialized_fill7functorINS7_10device_ptrIfEEfEEEEvT0_T1_(
	.param .u64 _ZN3cub18CUB_300001_SM_10006detail8for_each13static_kernelINS2_12policy_hub_t12policy_500_tEmN6thrust24THRUST_300001_SM_1000_NS8cuda_cub20__uninitialized_fill7functorINS7_10device_ptrIfEEfEEEEvT0_T1__param_0,
	.param .align 8 .b8 _ZN3cub18CUB_300001_SM_10006detail8for_each13static_kernelINS2_12policy_hub_t12policy_500_tEmN6thrust24THRUST_300001_SM_1000_NS8cuda_cub20__uninitialized_fill7functorINS7_10device_ptrIfEEfEEEEvT0_T1__param_1[16]
)
.maxntid 256
{
	.reg .pred 	%p<4>;
	.reg .b16 	%rs<5>;
	.reg .b32 	%r<10>;
	.reg .b32 	%f<3>;
	.reg .b64 	%rd<16>;

	ld.param.f32 	%f2, [_ZN3cub18CUB_300001_SM_10006detail8for_each13static_kernelINS2_12policy_hub_t12policy_500_tEmN6thrust24THRUST_300001_SM_1000_NS8cuda_cub20__uninitialized_fill7functorINS7_10device_ptrIfEEfEEEEvT0_T1__param_1+8];
	ld.param.u64 	%rd4, [_ZN3cub18CUB_300001_SM_10006detail8for_each13static_kernelINS2_12policy_hub_t12policy_500_tEmN6thrust24THRUST_300001_SM_1000_NS8cuda_cub20__uninitialized_fill7functorINS7_10device_ptrIfEEfEEEEvT0_T1__param_1];
	ld.param.u64 	%rd5, [_ZN3cub18CUB_300001_SM_10006detail8for_each13static_kernelINS2_12policy_hub_t12policy_500_tEmN6thrust24THRUST_300001_SM_1000_NS8cuda_cub20__uninitialized_fill7functorINS7_10device_ptrIfEEfEEEEvT0_T1__param_0];
	mov.u32 	%r7, %ctaid.x;
	mul.wide.u32 	%rd1, %r7, 512;
	sub.s64 	%rd2, %rd5, %rd1;
	setp.lt.u64 	%p1, %rd2, 512;
	@%p1 bra 	$L__BB3_2;
	mov.u32 	%r9, %tid.x;
	cvta.to.global.u64 	%rd11, %rd4;
	cvt.u64.u32 	%rd12, %r9;
	add.s64 	%rd13, %rd1, %rd12;
	shl.b64 	%rd14, %rd13, 2;
	add.s64 	%rd15, %rd11, %rd14;
	st.global.f32 	[%rd15], %f2;
	st.global.f32 	[%rd15+1024], %f2;
	bra.uni 	$L__BB3_6;
$L__BB3_2:
	cvta.to.global.u64 	%rd6, %rd4;
	mov.u32 	%r1, %tid.x;
	cvt.u64.u32 	%rd7, %r1;
	setp.le.u64 	%p2, %rd2, %rd7;
	add.s64 	%rd8, %rd1, %rd7;
	shl.b64 	%rd9, %rd8, 2;
	add.s64 	%rd3, %rd6, %rd9;
	@%p2 bra 	$L__BB3_4;
	st.global.f32 	[%rd3], %f2;
$L__BB3_4:
	add.s32 	%r8, %r1, 256;
	cvt.u64.u32 	%rd10, %r8;
	setp.le.u64 	%p3, %rd2, %rd10;
	@%p3 bra 	$L__BB3_6;
	st.global.f32 	[%rd3+1024], %f2;
$L__BB3_6:
	ret;

}
	// .globl	_ZN3cub18CUB_300001_SM_10006detail8for_each13static_kernelINS2_12policy_hub_t12policy_500_tEmN6thrust24THRUST_300001_SM_1000_NS8cuda_cub20__uninitialized_fill7functorINS7_10device_ptrIiEEiEEEEvT0_T1_
.visible .entry _ZN3cub18CUB_300001_SM_10006detail8for_each13static_kernelINS2_12policy_hub_t12policy_500_tEmN6thrust24THRUST_300001_SM_1000_NS8cuda_cub20__uninitialized_fill7functorINS7_10device_ptrIiEEiEEEEvT0_T1_(
	.param .u64 _ZN3cub18CUB_300001_SM_10006detail8for_each13static_kernelINS2_12policy_hub_t12policy_500_tEmN6thrust24THRUST_300001_SM_1000_NS8cuda_cub20__uninitialized_fill7functorINS7_10device_ptrIiEEiEEEEvT0_T1__param_0,
	.param .align 8 .b8 _ZN3cub18CUB_300001_SM_10006detail8for_each13static_kernelINS2_12policy_hub_t12policy_500_tEmN6thrust24THRUST_300001_SM_1000_NS8cuda_cub20__uninitialized_fill7functorINS7_10device_ptrIiEEiEEEEvT0_T1__param_1[16]
)
.maxntid 256
{
	.reg .pred 	%p<4>;
	.reg .b16 	%rs<5>;
	.reg .b32 	%r<12>;
	.reg .b64 	%rd<16>;

	ld.param.u32 	%r3, [_ZN3cub18CUB_300001_SM_10006detail8for_each13static_kernelINS2_12policy_hub_t12policy_500_tEmN6thrust24THRUST_300001_SM_1000_NS8cuda_cub20__uninitialized_fill7functorINS7_10device_ptrIiEEiEEEEvT0_T1__param_1+8];
	ld.param.u64 	%rd4, [_ZN3cub18CUB_300001_SM_10006detail8for_each13static_kernelINS2_12policy_hub_t12policy_500_tEmN6thrust24THRUST_300001_SM_1000_NS8cuda_cub20__uninitialized_fill7functorINS7_10device_ptrIiEEiEEEEvT0_T1__param_1];
	ld.param.u64 	%rd5, [_ZN3cub18CUB_300001_SM_10006detail8for_each13static_kernelINS2_12policy_hub_t12policy_500_tEmN6thrust24THRUST_300001_SM_1000_NS8cuda_cub20__uninitialized_fill7functorINS7_10device_ptrIiEEiEEEEvT0_T1__param_0];
	mov.u32 	%r9, %ctaid.x;
	mul.wide.u32 	%rd1, %r9, 512;
	sub.s64 	%rd2, %rd5, %rd1;
	setp.lt.u64 	%p1, %rd2, 512;
	@%p1 bra 	$L__BB4_2;
	mov.u32 	%r11, %tid.x;
	cvta.to.global.u64 	%rd11, %rd4;
	cvt.u64.u32 	%rd12, %r11;
	add.s64 	%rd13, %rd1, %rd12;
	shl.b64 	%rd14, %rd13, 2;
	add.s64 	%rd15, %rd11, %rd14;
	st.global.u32 	[%rd15], %r3;
	st.global.u32 	[%rd15+1024], %r3;
	bra.uni 	$L__BB4_6;
$L__BB4_2:
	cvta.to.global.u64 	%rd6, %rd4;
	mov.u32 	%r2, %tid.x;
	cvt.u64.u32 	%rd7, %r2;
	setp.le.u64 	%p2, %rd2, %rd7;
	add.s64 	%rd8, %rd1, %rd7;
	shl.b64 	%rd9, %rd8, 2;
	add.s64 	%rd3, %rd6, %rd9;
	@%p2 bra 	$L__BB4_4;
	st.global.u32 	[%rd3], %r3;
$L__BB4_4:
	add.s32 	%r10, %r2, 256;
	cvt.u64.u32 	%rd10, %r10;
	setp.le.u64 	%p3, %rd2, %rd10;
	@%p3 bra 	$L__BB4_6;
	st.global.u32 	[%rd3+1024], %r3;
$L__BB4_6:
	ret;

}


// ===== COMPILED SASS (sm_100) =====

	.target	sm_100

	.elftype	@"ET_EXEC"


//--------------------- .note.nv.tkinfo           --------------------------
	.section	.note.nv.tkinfo,"",@"SHT_NOTE"
	.sectionflags	@"SHF_NOTE_NV_TKINFO"
	.tkinfo
        /*0018*/ 	.word	0x00000002
        /*0030*/ 	.string	""
        /*0030*/ 	.string	"ptxas"
        /*0030*/ 	.string	"Cuda compilation tools, release 13.0, V13.0.88"
        /*0030*/ 	.string	"Build cuda_13.0.r13.0/compiler.36424714_0"
        /*0030*/ 	.string	"-arch sm_100 -m 64 "



//--------------------- .note.nv.cuinfo           --------------------------
	.section	.note.nv.cuinfo,"",@"SHT_NOTE"
	.sectionflags	@"SHF_NOTE_NV_CUINFO"
        /*0018*/ 	.short	0x0002
        /*001a*/ 	.short	0x0064
        /*001c*/ 	.short	0x0082
	.zero		2


//--------------------- .nv.info                  --------------------------
	.section	.nv.info,"",@"SHT_CUDA_INFO"
	.align	4


	//----- nvinfo : EIATTR_REGCOUNT
	.align		4
        /*0000*/ 	.byte	0x04, 0x2f
        /*0002*/ 	.short	(.L_44 - .L_43)
	.align		4
.L_43:
        /*0004*/ 	.word	index@(_Z11fine_reducePKfS0_iS0_S0_PiPfS2_iS1_)
        /*0008*/ 	.word	0x00000020


	//----- nvinfo : EIATTR_FRAME_SIZE
	.align		4
.L_44:
        /*000c*/ 	.byte	0x04, 0x11
        /*000e*/ 	.short	(.L_46 - .L_45)
	.align		4
.L_45:
        /*0010*/ 	.word	index@(_Z11fine_reducePKfS0_iS0_S0_PiPfS2_iS1_)
        /*0014*/ 	.word	0x00000000


	//----- nvinfo : EIATTR_REGCOUNT
	.align		4
.L_46:
        /*0018*/ 	.byte	0x04, 0x2f
        /*001a*/ 	.short	(.L_48 - .L_47)
	.align		4
.L_47:
        /*001c*/ 	.word	index@(_Z13coarse_reducePfS_S_S_iPi)
        /*0020*/ 	.word	0x00000016


	//----- nvinfo : EIATTR_FRAME_SIZE
	.align		4
.L_48:
        /*0024*/ 	.byte	0x04, 0x11
        /*0026*/ 	.short	(.L_50 - .L_49)
	.align		4
.L_49:
        /*0028*/ 	.word	index@($__internal_0_$__cuda_sm3x_div_rn_noftz_f32_slowpath)
        /*002c*/ 	.word	0x00000000


	//----- nvinfo : EIATTR_FRAME_SIZE
	.align		4
.L_50:
        /*0030*/ 	.byte	0x04, 0x11
        /*0032*/ 	.short	(.L_52 - .L_51)
	.align		4
.L_51:
        /*0034*/ 	.word	index@(_Z13coarse_reducePfS_S_S_iPi)
        /*0038*/ 	.word	0x00000000


	//----- nvinfo : EIATTR_REGCOUNT
	.align		4
.L_52:
        /*003c*/ 	.byte	0x04, 0x2f
        /*003e*/ 	.short	(.L_54 - .L_53)
	.align		4
.L_53:
        /*0040*/ 	.word	index@(_ZN3cub18CUB_300001_SM_10006detail11EmptyKernelIvEEvv)
        /*0044*/ 	.word	0x00000004


	//----- nvinfo : EIATTR_FRAME_SIZE
	.align		4
.L_54:
        /*0048*/ 	.byte	0x04, 0x11
        /*004a*/ 	.short	(.L_56 - .L_55)
	.align		4
.L_55:
        /*004c*/ 	.word	index@(_ZN3cub18CUB_300001_SM_10006detail11EmptyKernelIvEEvv)
        /*0050*/ 	.word	0x00000000


	//----- nvinfo : EIATTR_REGCOUNT
	.align		4
.L_56:
        /*0054*/ 	.byte	0x04, 0x2f
        /*0056*/ 	.short	(.L_58 - .L_57)
	.align		4
.L_57:
        /*0058*/ 	.word	index@(_ZN3cub18CUB_300001_SM_10006detail8for_each13static_kernelINS2_12policy_hub_t12policy_500_tEmN6thrust24THRUST_300001_SM_1000_NS8cuda_cub20__uninitialized_fill7functorINS7_10device_ptrIfEEfEEEEvT0_T1_)
        /*005c*/ 	.word	0x00000008


	//----- nvinfo : EIATTR_FRAME_SIZE
	.align		4
.L_58:
        /*0060*/ 	.byte	0x04, 0x11
        /*0062*/ 	.short	(.L_60 - .L_59)
	.align		4
.L_59:
        /*0064*/ 	.word	index@(_ZN3cub18CUB_300001_SM_10006detail8for_each13static_kernelINS2_12policy_hub_t12policy_500_tEmN6thrust24THRUST_300001_SM_1000_NS8cuda_cub20__uninitialized_fill7functorINS7_10device_ptrIfEEfEEEEvT0_T1_)
        /*0068*/ 	.word	0x00000000


	//----- nvinfo : EIATTR_REGCOUNT
	.align		4
.L_60:
        /*006c*/ 	.byte	0x04, 0x2f
        /*006e*/ 	.short	(.L_62 - .L_61)
	.align		4
.L_61:
        /*0070*/ 	.word	index@(_ZN3cub18CUB_300001_SM_10006detail8for_each13static_kernelINS2_12policy_hub_t12policy_500_tEmN6thrust24THRUST_300001_SM_1000_NS8cuda_cub20__uninitialized_fill7functorINS7_10device_ptrIiEEiEEEEvT0_T1_)
        /*0074*/ 	.word	0x00000008


	//----- nvinfo : EIATTR_FRAME_SIZE
	.align		4
.L_62:
        /*0078*/ 	.byte	0x04, 0x11
        /*007a*/ 	.short	(.L_64 - .L_63)
	.align		4
.L_63:
        /*007c*/ 	.word	index@(_ZN3cub18CUB_300001_SM_10006detail8for_each13static_kernelINS2_12policy_hub_t12policy_500_tEmN6thrust24THRUST_300001_SM_1000_NS8cuda_cub20__uninitialized_fill7functorINS7_10device_ptrIiEEiEEEEvT0_T1_)
        /*0080*/ 	.word	0x00000000


	//----- nvinfo : EIATTR_MIN_STACK_SIZE
	.align		4
.L_64:
        /*0084*/ 	.byte	0x04, 0x12
        /*0086*/ 	.short	(.L_66 - .L_65)
	.align		4
.L_65:
        /*0088*/ 	.word	index@(_ZN3cub18CUB_300001_SM_10006detail8for_each13static_kernelINS2_12policy_hub_t12policy_500_tEmN6thrust24THRUST_300001_SM_1000_NS8cuda_cub20__uninitialized_fill7functorINS7_10device_ptrIiEEiEEEEvT0_T1_)
        /*008c*/ 	.word	0x00000000


	//----- nvinfo : EIATTR_MIN_STACK_SIZE
	.align		4
.L_66:
        /*0090*/ 	.byte	0x04, 0x12
        /*0092*/ 	.short	(.L_68 - .L_67)
	.align		4
.L_67:
        /*0094*/ 	.word	index@(_ZN3cub18CUB_300001_SM_10006detail8for_each13static_kernelINS2_12policy_hub_t12policy_500_tEmN6thrust24THRUST_300001_SM_1000_NS8cuda_cub20__uninitialized_fill7functorINS7_10device_ptrIfEEfEEEEvT0_T1_)
        /*0098*/ 	.word	0x00000000


	//----- nvinfo : EIATTR_MIN_STACK_SIZE
	.align		4
.L_68:
        /*009c*/ 	.byte	0x04, 0x12
        /*009e*/ 	.short	(.L_70 - .L_69)
	.align		4
.L_69:
        /*00a0*/ 	.word	index@(_ZN3cub18CUB_300001_SM_10006detail11EmptyKernelIvEEvv)
        /*00a4*/ 	.word	0x00000000


	//----- nvinfo : EIATTR_MIN_STACK_SIZE
	.align		4
.L_70:
        /*00a8*/ 	.byte	0x04, 0x12
        /*00aa*/ 	.short	(.L_72 - .L_71)
	.align		4
.L_71:
        /*00ac*/ 	.word	index@(_Z13coarse_reducePfS_S_S_iPi)
        /*00b0*/ 	.word	0x00000000


	//----- nvinfo : EIATTR_MIN_STACK_SIZE
	.align		4
.L_72:
        /*00b4*/ 	.byte	0x04, 0x12
        /*00b6*/ 	.short	(.L_74 - .L_73)
	.align		4
.L_73:
        /*00b8*/ 	.word	index@(_Z11fine_reducePKfS0_iS0_S0_PiPfS2_iS1_)
        /*00bc*/ 	.word	0x00000000
.L_74:


//--------------------- .nv.compat                --------------------------
	.section	.nv.compat,"",@"SHT_CUDA_COMPAT_INFO"
	.align	4
        /*0000*/ 	.byte	0x02, 0x09, 0x00, 0x00, 0x02, 0x02, 0x01, 0x00, 0x02, 0x05, 0x05, 0x00, 0x03, 0x07, 0x01, 0x01
        /*0010*/ 	.byte	0x02, 0x03, 0x00, 0x00, 0x02, 0x06, 0x01, 0x00, 0x04, 0x0b, 0x08, 0x00, 0x01, 0x00, 0x00, 0x00
        /*0020*/ 	.byte	0x00, 0x00, 0x00, 0x00


//--------------------- .nv.info._ZN3cub18CUB_300001_SM_10006detail8for_each13static_kernelINS2_12policy_hub_t12policy_500_tEmN6thrust24THRUST_300001_SM_1000_NS8cuda_cub20__uninitialized_fill7functorINS7_10device_ptrIiEEiEEEEvT0_T1_ --------------------------
	.section	.nv.info._ZN3cub18CUB_300001_SM_10006detail8for_each13static_kernelINS2_12policy_hub_t12policy_500_tEmN6thrust24THRUST_300001_SM_1000_NS8cuda_cub20__uninitialized_fill7functorINS7_10device_ptrIiEEiEEEEvT0_T1_,"",@"SHT_CUDA_INFO"
	.sectionflags	@""
	.align	4


	//----- nvinfo : EIATTR_CUDA_API_VERSION
	.align		4
        /*0000*/ 	.byte	0x04, 0x37
        /*0002*/ 	.short	(.L_76 - .L_75)
.L_75:
        /*0004*/ 	.word	0x00000082


	//----- nvinfo : EIATTR_KPARAM_INFO
	.align		4
.L_76:
        /*0008*/ 	.byte	0x04, 0x17
        /*000a*/ 	.short	(.L_78 - .L_77)
.L_77:
        /*000c*/ 	.word	0x00000000
        /*0010*/ 	.short	0x0001
        /*0012*/ 	.short	0x0008
        /*0014*/ 	.byte	0x00, 0xf0, 0x41, 0x00


	//----- nvinfo : EIATTR_KPARAM_INFO
	.align		4
.L_78:
        /*0018*/ 	.byte	0x04, 0x17
        /*001a*/ 	.short	(.L_80 - .L_79)
.L_79:
        /*001c*/ 	.word	0x00000000
        /*0020*/ 	.short	0x0000
        /*0022*/ 	.short	0x0000
        /*0024*/ 	.byte	0x00, 0xf0, 0x21, 0x00


	//----- nvinfo : EIATTR_SPARSE_MMA_MASK
	.align		4
.L_80:
        /*0028*/ 	.byte	0x03, 0x50
        /*002a*/ 	.short	0x0000


	//----- nvinfo : EIATTR_MAXREG_COUNT
	.align		4
        /*002c*/ 	.byte	0x03, 0x1b
        /*002e*/ 	.short	0x00ff


	//----- nvinfo : EIATTR_MERCURY_ISA_VERSION
	.align		4
        /*0030*/ 	.byte	0x03, 0x5f
        /*0032*/ 	.short	0x0101


	//----- nvinfo : EIATTR_VRC_CTA_INIT_COUNT
	.align		4
        /*0034*/ 	.byte	0x02, 0x4a
	.zero		1
	.zero		1


	//----- nvinfo : EIATTR_EXIT_INSTR_OFFSETS
	.align		4
        /*0038*/ 	.byte	0x04, 0x1c
        /*003a*/ 	.short	(.L_82 - .L_81)


	//   ....[0]....
.L_81:
        /*003c*/ 	.word	0x00000130


	//   ....[1]....
        /*0040*/ 	.word	0x00000230


	//   ....[2]....
        /*0044*/ 	.word	0x00000260


	//----- nvinfo : EIATTR_MAX_THREADS
	.align		4
.L_82:
        /*0048*/ 	.byte	0x04, 0x05
        /*004a*/ 	.short	(.L_84 - .L_83)
.L_83:
        /*004c*/ 	.word	0x00000100
        /*0050*/ 	.word	0x00000001
        /*0054*/ 	.word	0x00000001


	//----- nvinfo : EIATTR_CBANK_PARAM_SIZE
	.align		4
.L_84:
        /*0058*/ 	.byte	0x03, 0x19
        /*005a*/ 	.short	0x0018


	//----- nvinfo : EIATTR_PARAM_CBANK
	.align		4
        /*005c*/ 	.byte	0x04, 0x0a
        /*005e*/ 	.short	(.L_86 - .L_85)
	.align		4
.L_85:
        /*0060*/ 	.word	index@(.nv.constant0._ZN3cub18CUB_300001_SM_10006detail8for_each13static_kernelINS2_12policy_hub_t12policy_500_tEmN6thrust24THRUST_300001_SM_1000_NS8cuda_cub20__uninitialized_fill7functorINS7_10device_ptrIiEEiEEEEvT0_T1_)
        /*0064*/ 	.short	0x0380
        /*0066*/ 	.short	0x0018


	//----- nvinfo : EIATTR_SW_WAR
	.align		4
.L_86:
        /*0068*/ 	.byte	0x04, 0x36
        /*006a*/ 	.short	(.L_88 - .L_87)
.L_87:
        /*006c*/ 	.word	0x00000008
.L_88:


//--------------------- .nv.info._ZN3cub18CUB_300001_SM_10006detail8for_each13static_kernelINS2_12policy_hub_t12policy_500_tEmN6thrust24THRUST_300001_SM_1000_NS8cuda_cub20__uninitialized_fill7functorINS7_10device_ptrIfEEfEEEEvT0_T1_ --------------------------
	.section	.nv.info._ZN3cub18CUB_300001_SM_10006detail8for_each13static_kernelINS2_12policy_hub_t12policy_500_tEmN6thrust24THRUST_300001_SM_1000_NS8cuda_cub20__uninitialized_fill7functorINS7_10device_ptrIfEEfEEEEvT0_T1_,"",@"SHT_CUDA_INFO"
	.sectionflags	@""
	.align	4


	//----- nvinfo : EIATTR_CUDA_API_VERSION
	.align		4
        /*0000*/ 	.byte	0x04, 0x37
        /*0002*/ 	.short	(.L_90 - .L_89)
.L_89:
        /*0004*/ 	.word	0x00000082


	//----- nvinfo : EIATTR_KPARAM_INFO
	.align		4
.L_90:
        /*0008*/ 	.byte	0x04, 0x17
        /*000a*/ 	.short	(.L_92 - .L_91)
.L_91:
        /*000c*/ 	.word	0x00000000
        /*0010*/ 	.short	0x0001
        /*0012*/ 	.short	0x0008
        /*0014*/ 	.byte	0x00, 0xf0, 0x41, 0x00


	//----- nvinfo : EIATTR_KPARAM_INFO
	.align		4
.L_92:
        /*0018*/ 	.byte	0x04, 0x17
        /*001a*/ 	.short	(.L_94 - .L_93)
.L_93:
        /*001c*/ 	.word	0x00000000
        /*0020*/ 	.short	0x0000
        /*0022*/ 	.short	0x0000
        /*0024*/ 	.byte	0x00, 0xf0, 0x21, 0x00


	//----- nvinfo : EIATTR_SPARSE_MMA_MASK
	.align		4
.L_94:
        /*0028*/ 	.byte	0x03, 0x50
        /*002a*/ 	.short	0x0000


	//----- nvinfo : EIATTR_MAXREG_COUNT
	.align		4
        /*002c*/ 	.byte	0x03, 0x1b
        /*002e*/ 	.short	0x00ff


	//----- nvinfo : EIATTR_MERCURY_ISA_VERSION
	.align		4
        /*0030*/ 	.byte	0x03, 0x5f
        /*0032*/ 	.short	0x0101


	//----- nvinfo : EIATTR_VRC_CTA_INIT_COUNT
	.align		4
        /*0034*/ 	.byte	0x02, 0x4a
	.zero		1
	.zero		1


	//----- nvinfo : EIATTR_EXIT_INSTR_OFFSETS
	.align		4
        /*0038*/ 	.byte	0x04, 0x1c
        /*003a*/ 	.short	(.L_96 - .L_95)


	//   ....[0]....
.L_95:
        /*003c*/ 	.word	0x00000130


	//   ....[1]....
        /*0040*/ 	.word	0x00000230


	//   ....[2]....
        /*0044*/ 	.word	0x00000260


	//----- nvinfo : EIATTR_MAX_THREADS
	.align		4
.L_96:
        /*0048*/ 	.byte	0x04, 0x05
        /*004a*/ 	.short	(.L_98 - .L_97)
.L_97:
        /*004c*/ 	.word	0x00000100
        /*0050*/ 	.word	0x00000001
        /*0054*/ 	.word	0x00000001


	//----- nvinfo : EIATTR_CBANK_PARAM_SIZE
	.align		4
.L_98:
        /*0058*/ 	.byte	0x03, 0x19
        /*005a*/ 	.short	0x0018


	//----- nvinfo : EIATTR_PARAM_CBANK
	.align		4
        /*005c*/ 	.byte	0x04, 0x0a
        /*005e*/ 	.short	(.L_100 - .L_99)
	.align		4
.L_99:
        /*0060*/ 	.word	index@(.nv.constant0._ZN3cub18CUB_300001_SM_10006detail8for_each13static_kernelINS2_12policy_hub_t12policy_500_tEmN6thrust24THRUST_300001_SM_1000_NS8cuda_cub20__uninitialized_fill7functorINS7_10device_ptrIfEEfEEEEvT0_T1_)
        /*0064*/ 	.short	0x0380
        /*0066*/ 	.short	0x0018


	//----- nvinfo : EIATTR_SW_WAR
	.align		4
.L_100:
        /*0068*/ 	.byte	0x04, 0x36
        /*006a*/ 	.short	(.L_102 - .L_101)
.L_101:
        /*006c*/ 	.word	0x00000008
.L_102:


//--------------------- .nv.info._ZN3cub18CUB_300001_SM_10006detail11EmptyKernelIvEEvv --------------------------
	.section	.nv.info._ZN3cub18CUB_300001_SM_10006detail11EmptyKernelIvEEvv,"",@"SHT_CUDA_INFO"
	.sectionflags	@""
	.align	4


	//----- nvinfo : EIATTR_CUDA_API_VERSION
	.align		4
        /*0000*/ 	.byte	0x04, 0x37
        /*0002*/ 	.short	(.L_104 - .L_103)
.L_103:
        /*0004*/ 	.word	0x00000082


	//----- nvinfo : EIATTR_SPARSE_MMA_MASK
	.align		4
.L_104:
        /*0008*/ 	.byte	0x03, 0x50
        /*000a*/ 	.short	0x0000


	//----- nvinfo : EIATTR_MAXREG_COUNT
	.align		4
        /*000c*/ 	.byte	0x03, 0x1b
        /*000e*/ 	.short	0x00ff


	//----- nvinfo : EIATTR_MERCURY_ISA_VERSION
	.align		4
        /*0010*/ 	.byte	0x03, 0x5f
        /*0012*/ 	.short	0x0101


	//----- nvinfo : EIATTR_VRC_CTA_INIT_COUNT
	.align		4
        /*0014*/ 	.byte	0x02, 0x4a
	.zero		1
	.zero		1


	//----- nvinfo : EIATTR_EXIT_INSTR_OFFSETS
	.align		4
        /*0018*/ 	.byte	0x04, 0x1c
        /*001a*/ 	.short	(.L_106 - .L_105)


	//   ....[0]....
.L_105:
        /*001c*/ 	.word	0x00000010


	//----- nvinfo : EIATTR_SW_WAR
	.align		4
.L_106:
        /*0020*/ 	.byte	0x04, 0x36
        /*0022*/ 	.short	(.L_108 - .L_107)
.L_107:
        /*0024*/ 	.word	0x00000008
.L_108:


//--------------------- .nv.info._Z13coarse_reducePfS_S_S_iPi --------------------------
	.section	.nv.info._Z13coarse_reducePfS_S_S_iPi,"",@"SHT_CUDA_INFO"
	.sectionflags	@""
	.align	4


	//----- nvinfo : EIATTR_CUDA_API_VERSION
	.align		4
        /*0000*/ 	.byte	0x04, 0x37
        /*0002*/ 	.short	(.L_110 - .L_109)
.L_109:
        /*0004*/ 	.word	0x00000082


	//----- nvinfo : EIATTR_KPARAM_INFO
	.align		4
.L_110:
        /*0008*/ 	.byte	0x04, 0x17
        /*000a*/ 	.short	(.L_112 - .L_111)
.L_111:
        /*000c*/ 	.word	0x00000000
        /*0010*/ 	.short	0x0005
        /*0012*/ 	.short	0x0028
        /*0014*/ 	.byte	0x00, 0xf5, 0x21, 0x00


	//----- nvinfo : EIATTR_KPARAM_INFO
	.align		4
.L_112:
        /*0018*/ 	.byte	0x04, 0x17
        /*001a*/ 	.short	(.L_114 - .L_113)
.L_113:
        /*001c*/ 	.word	0x00000000
        /*0020*/ 	.short	0x0004
        /*0022*/ 	.short	0x0020
        /*0024*/ 	.byte	0x00, 0xf0, 0x11, 0x00


	//----- nvinfo : EIATTR_KPARAM_INFO
	.align		4
.L_114:
        /*0028*/ 	.byte	0x04, 0x17
        /*002a*/ 	.short	(.L_116 - .L_115)
.L_115:
        /*002c*/ 	.word	0x00000000
        /*0030*/ 	.short	0x0003
        /*0032*/ 	.short	0x0018
        /*0034*/ 	.byte	0x00, 0xf5, 0x21, 0x00


	//----- nvinfo : EIATTR_KPARAM_INFO
	.align		4
.L_116:
        /*0038*/ 	.byte	0x04, 0x17
        /*003a*/ 	.short	(.L_118 - .L_117)
.L_117:
        /*003c*/ 	.word	0x00000000
        /*0040*/ 	.short	0x0002
        /*0042*/ 	.short	0x0010
        /*0044*/ 	.byte	0x00, 0xf5, 0x21, 0x00


	//----- nvinfo : EIATTR_KPARAM_INFO
	.align		4
.L_118:
        /*0048*/ 	.byte	0x04, 0x17
        /*004a*/ 	.short	(.L_120 - .L_119)
.L_119:
        /*004c*/ 	.word	0x00000000
        /*0050*/ 	.short	0x0001
        /*0052*/ 	.short	0x0008
        /*0054*/ 	.byte	0x00, 0xf5, 0x21, 0x00


	//----- nvinfo : EIATTR_KPARAM_INFO
	.align		4
.L_120:
        /*0058*/ 	.byte	0x04, 0x17
        /*005a*/ 	.short	(.L_122 - .L_121)
.L_121:
        /*005c*/ 	.word	0x00000000
        /*0060*/ 	.short	0x0000
        /*0062*/ 	.short	0x0000
        /*0064*/ 	.byte	0x00, 0xf5, 0x21, 0x00


	//----- nvinfo : EIATTR_SPARSE_MMA_MASK
	.align		4
.L_122:
        /*0068*/ 	.byte	0x03, 0x50
        /*006a*/ 	.short	0x0000


	//----- nvinfo : EIATTR_MAXREG_COUNT
	.align		4
        /*006c*/ 	.byte	0x03, 0x1b
        /*006e*/ 	.short	0x00ff


	//----- nvinfo : EIATTR_NUM_BARRIERS
	.align		4
        /*0070*/ 	.byte	0x02, 0x4c
        /*0072*/ 	.byte	0x01
	.zero		1


	//----- nvinfo : EIATTR_MERCURY_ISA_VERSION
	.align		4
        /*0074*/ 	.byte	0x03, 0x5f
        /*0076*/ 	.short	0x0101


	//----- nvinfo : EIATTR_VRC_CTA_INIT_COUNT
	.align		4
        /*0078*/ 	.byte	0x02, 0x4a
	.zero		1
	.zero		1


	//----- nvinfo : EIATTR_EXIT_INSTR_OFFSETS
	.align		4
        /*007c*/ 	.byte	0x04, 0x1c
        /*007e*/ 	.short	(.L_124 - .L_123)


	//   ....[0]....
.L_123:
        /*0080*/ 	.word	0x000002a0


	//   ....[1]....
        /*0084*/ 	.word	0x00000540


	//----- nvinfo : EIATTR_CRS_STACK_SIZE
	.align		4
.L_124:
        /*0088*/ 	.byte	0x04, 0x1e
        /*008a*/ 	.short	(.L_126 - .L_125)
.L_125:
        /*008c*/ 	.word	0x00000000


	//----- nvinfo : EIATTR_CBANK_PARAM_SIZE
	.align		4
.L_126:
        /*0090*/ 	.byte	0x03, 0x19
        /*0092*/ 	.short	0x0030


	//----- nvinfo : EIATTR_PARAM_CBANK
	.align		4
        /*0094*/ 	.byte	0x04, 0x0a
        /*0096*/ 	.short	(.L_128 - .L_127)
	.align		4
.L_127:
        /*0098*/ 	.word	index@(.nv.constant0._Z13coarse_reducePfS_S_S_iPi)
        /*009c*/ 	.short	0x0380
        /*009e*/ 	.short	0x0030


	//----- nvinfo : EIATTR_SW_WAR
	.align		4
.L_128:
        /*00a0*/ 	.byte	0x04, 0x36
        /*00a2*/ 	.short	(.L_130 - .L_129)
.L_129:
        /*00a4*/ 	.word	0x00000008
.L_130:


//--------------------- .nv.info._Z11fine_reducePKfS0_iS0_S0_PiPfS2_iS1_ --------------------------
	.section	.nv.info._Z11fine_reducePKfS0_iS0_S0_PiPfS2_iS1_,"",@"SHT_CUDA_INFO"
	.sectionflags	@""
	.align	4


	//----- nvinfo : EIATTR_CUDA_API_VERSION
	.align		4
        /*0000*/ 	.byte	0x04, 0x37
        /*0002*/ 	.short	(.L_132 - .L_131)
.L_131:
        /*0004*/ 	.word	0x00000082


	//----- nvinfo : EIATTR_KPARAM_INFO
	.align		4
.L_132:
        /*0008*/ 	.byte	0x04, 0x17
        /*000a*/ 	.short	(.L_134 - .L_133)
.L_133:
        /*000c*/ 	.word	0x00000000
        /*0010*/ 	.short	0x0009
        /*0012*/ 	.short	0x0048
        /*0014*/ 	.byte	0x00, 0xf5, 0x21, 0x00


	//----- nvinfo : EIATTR_KPARAM_INFO
	.align		4
.L_134:
        /*0018*/ 	.byte	0x04, 0x17
        /*001a*/ 	.short	(.L_136 - .L_135)
.L_135:
        /*001c*/ 	.word	0x00000000
        /*0020*/ 	.short	0x0008
        /*0022*/ 	.short	0x0040
        /*0024*/ 	.byte	0x00, 0xf0, 0x11, 0x00


	//----- nvinfo : EIATTR_KPARAM_INFO
	.align		4
.L_136:
        /*0028*/ 	.byte	0x04, 0x17
        /*002a*/ 	.short	(.L_138 - .L_137)
.L_137:
        /*002c*/ 	.word	0x00000000
        /*0030*/ 	.short	0x0007
        /*0032*/ 	.short	0x0038
        /*0034*/ 	.byte	0x00, 0xf5, 0x21, 0x00


	//----- nvinfo : EIATTR_KPARAM_INFO
	.align		4
.L_138:
        /*0038*/ 	.byte	0x04, 0x17
        /*003a*/ 	.short	(.L_140 - .L_139)
.L_139:
        /*003c*/ 	.word	0x00000000
        /*0040*/ 	.short	0x0006
        /*0042*/ 	.short	0x0030
        /*0044*/ 	.byte	0x00, 0xf5, 0x21, 0x00


	//----- nvinfo : EIATTR_KPARAM_INFO
	.align		4
.L_140:
        /*0048*/ 	.byte	0x04, 0x17
        /*004a*/ 	.short	(.L_142 - .L_141)
.L_141:
        /*004c*/ 	.word	0x00000000
        /*0050*/ 	.short	0x0005
        /*0052*/ 	.short	0x0028
        /*0054*/ 	.byte	0x00, 0xf5, 0x21, 0x00


	//----- nvinfo : EIATTR_KPARAM_INFO
	.align		4
.L_142:
        /*0058*/ 	.byte	0x04, 0x17
        /*005a*/ 	.short	(.L_144 - .L_143)
.L_143:
        /*005c*/ 	.word	0x00000000
        /*0060*/ 	.short	0x0004
        /*0062*/ 	.short	0x0020
        /*0064*/ 	.byte	0x00, 0xf5, 0x21, 0x00


	//----- nvinfo : EIATTR_KPARAM_INFO
	.align		4
.L_144:
        /*0068*/ 	.byte	0x04, 0x17
        /*006a*/ 	.short	(.L_146 - .L_145)
.L_145:
        /*006c*/ 	.word	0x00000000
        /*0070*/ 	.short	0x0003
        /*0072*/ 	.short	0x0018
        /*0074*/ 	.byte	0x00, 0xf5, 0x21, 0x00


	//----- nvinfo : EIATTR_KPARAM_INFO
	.align		4
.L_146:
        /*0078*/ 	.byte	0x04, 0x17
        /*007a*/ 	.short	(.L_148 - .L_147)
.L_147:
        /*007c*/ 	.word	0x00000000
        /*0080*/ 	.short	0x0002
        /*0082*/ 	.short	0x0010
        /*0084*/ 	.byte	0x00, 0xf0, 0x11, 0x00


	//----- nvinfo : EIATTR_KPARAM_INFO
	.align		4
.L_148:
        /*0088*/ 	.byte	0x04, 0x17
        /*008a*/ 	.short	(.L_150 - .L_149)
.L_149:
        /*008c*/ 	.word	0x00000000
        /*0090*/ 	.short	0x0001
        /*0092*/ 	.short	0x0008
        /*0094*/ 	.byte	0x00, 0xf5, 0x21, 0x00


	//----- nvinfo : EIATTR_KPARAM_INFO
	.align		4
.L_150:
        /*0098*/ 	.byte	0x04, 0x17
        /*009a*/ 	.short	(.L_152 - .L_151)
.L_151:
        /*009c*/ 	.word	0x00000000
        /*00a0*/ 	.short	0x0000
        /*00a2*/ 	.short	0x0000
        /*00a4*/ 	.byte	0x00, 0xf5, 0x21, 0x00


	//----- nvinfo : EIATTR_SPARSE_MMA_MASK
	.align		4
.L_152:
        /*00a8*/ 	.byte	0x03, 0x50
        /*00aa*/ 	.short	0x0000


	//----- nvinfo : EIATTR_MAXREG_COUNT
	.align		4
        /*00ac*/ 	.byte	0x03, 0x1b
        /*00ae*/ 	.short	0x00ff


	//----- nvinfo : EIATTR_NUM_BARRIERS
	.align		4
        /*00b0*/ 	.byte	0x02, 0x4c
        /*00b2*/ 	.byte	0x01
	.zero		1


	//----- nvinfo : EIATTR_MERCURY_ISA_VERSION
	.align		4
        /*00b4*/ 	.byte	0x03, 0x5f
        /*00b6*/ 	.short	0x0101


	//----- nvinfo : EIATTR_VRC_CTA_INIT_COUNT
	.align		4
        /*00b8*/ 	.byte	0x02, 0x4a
	.zero		1
	.zero		1


	//----- nvinfo : EIATTR_EXIT_INSTR_OFFSETS
	.align		4
        /*00bc*/ 	.byte	0x04, 0x1c
        /*00be*/ 	.short	(.L_154 - .L_153)


	//   ....[0]....
.L_153:
        /*00c0*/ 	.word	0x00000070


	//   ....[1]....
        /*00c4*/ 	.word	0x00000c70


	//   ....[2]....
        /*00c8*/ 	.word	0x00001090


	//----- nvinfo : EIATTR_CRS_STACK_SIZE
	.align		4
.L_154:
        /*00cc*/ 	.byte	0x04, 0x1e
        /*00ce*/ 	.short	(.L_156 - .L_155)
.L_155:
        /*00d0*/ 	.word	0x00000000


	//----- nvinfo : EIATTR_CBANK_PARAM_SIZE
	.align		4
.L_156:
        /*00d4*/ 	.byte	0x03, 0x19
        /*00d6*/ 	.short	0x0050


	//----- nvinfo : EIATTR_PARAM_CBANK
	.align		4
        /*00d8*/ 	.byte	0x04, 0x0a
        /*00da*/ 	.short	(.L_158 - .L_157)
	.align		4
.L_157:
        /*00dc*/ 	.word	index@(.nv.constant0._Z11fine_reducePKfS0_iS0_S0_PiPfS2_iS1_)
        /*00e0*/ 	.short	0x0380
        /*00e2*/ 	.short	0x0050


	//----- nvinfo : EIATTR_SW_WAR
	.align		4
.L_158:
        /*00e4*/ 	.byte	0x04, 0x36
        /*00e6*/ 	.short	(.L_160 - .L_159)
.L_159:
        /*00e8*/ 	.word	0x00000008
.L_160:


//--------------------- .nv.callgraph             --------------------------
	.section	.nv.callgraph,"",@"SHT_CUDA_CALLGRAPH"
	.align	4
	.sectionentsize	8
	.align		4
        /*0000*/ 	.word	0x00000000
	.align		4
        /*0004*/ 	.word	0xffffffff
	.align		4
        /*0008*/ 	.word	0x00000000
	.align		4
        /*000c*/ 	.word	0xfffffffe
	.align		4
        /*0010*/ 	.word	0x00000000
	.align		4
        /*0014*/ 	.word	0xfffffffd
	.align		4
        /*0018*/ 	.word	0x00000000
	.align		4
        /*001c*/ 	.word	0xfffffffc


//--------------------- .nv.constant4             --------------------------
	.section	.nv.constant4,"a",@progbits
	.align	8
	.align		8
.nv.constant4:
        /*0000*/ 	.dword	_ZN34_INTERNAL_056bd636_4_k_cu_6376b39a4cuda3std3__45__cpo5beginE
	.align		8
        /*0008*/ 	.dword	_ZN34_INTERNAL_056bd636_4_k_cu_6376b39a4cuda3std3__45__cpo3endE
	.align		8
        /*0010*/ 	.dword	_ZN34_INTERNAL_056bd636_4_k_cu_6376b39a4cuda3std3__45__cpo6cbeginE
	.align		8
        /*0018*/ 	.dword	_ZN34_INTERNAL_056bd636_4_k_cu_6376b39a4cuda3std3__45__cpo4cendE
	.align		8
        /*0020*/ 	.dword	_ZN34_INTERNAL_056bd636_4_k_cu_6376b39a4cuda3std3__45__cpo6rbeginE
	.align		8
        /*0028*/ 	.dword	_ZN34_INTERNAL_056bd636_4_k_cu_6376b39a4cuda3std3__45__cpo4rendE
	.align		8
        /*0030*/ 	.dword	_ZN34_INTERNAL_056bd636_4_k_cu_6376b39a4cuda3std3__45__cpo7crbeginE
	.align		8
        /*0038*/ 	.dword	_ZN34_INTERNAL_056bd636_4_k_cu_6376b39a4cuda3std3__45__cpo5crendE
	.align		8
        /*0040*/ 	.dword	_ZN34_INTERNAL_056bd636_4_k_cu_6376b39a4cuda3std3__436_GLOBAL__N__056bd636_4_k_cu_6376b39a6ignoreE
	.align		8
        /*0048*/ 	.dword	_ZN34_INTERNAL_056bd636_4_k_cu_6376b39a4cuda3std3__419piecewise_constructE
	.align		8
        /*0050*/ 	.dword	_ZN34_INTERNAL_056bd636_4_k_cu_6376b39a4cuda3std3__48in_placeE
	.align		8
        /*0058*/ 	.dword	_ZN34_INTERNAL_056bd636_4_k_cu_6376b39a4cuda3std3__420unreachable_sentinelE
	.align		8
        /*0060*/ 	.dword	_ZN34_INTERNAL_056bd636_4_k_cu_6376b39a4cuda3std3__47nulloptE
	.align		8
        /*0068*/ 	.dword	_ZN34_INTERNAL_056bd636_4_k_cu_6376b39a4cuda3std3__48unexpectE
	.align		8
        /*0070*/ 	.dword	_ZN34_INTERNAL_056bd636_4_k_cu_6376b39a4cuda3std6ranges3__45__cpo4swapE
	.align		8
        /*0078*/ 	.dword	_ZN34_INTERNAL_056bd636_4_k_cu_6376b39a4cuda3std6ranges3__45__cpo9iter_moveE
	.align		8
        /*0080*/ 	.dword	_ZN34_INTERNAL_056bd636_4_k_cu_6376b39a4cuda3std6ranges3__45__cpo5beginE
	.align		8
        /*0088*/ 	.dword	_ZN34_INTERNAL_056bd636_4_k_cu_6376b39a4cuda3std6ranges3__45__cpo3endE
	.align		8
        /*0090*/ 	.dword	_ZN34_INTERNAL_056bd636_4_k_cu_6376b39a4cuda3std6ranges3__45__cpo6cbeginE
	.align		8
        /*0098*/ 	.dword	_ZN34_INTERNAL_056bd636_4_k_cu_6376b39a4cuda3std6ranges3__45__cpo4cendE
	.align		8
        /*00a0*/ 	.dword	_ZN34_INTERNAL_056bd636_4_k_cu_6376b39a4cuda3std6ranges3__45__cpo7advanceE
	.align		8
        /*00a8*/ 	.dword	_ZN34_INTERNAL_056bd636_4_k_cu_6376b39a4cuda3std6ranges3__45__cpo9iter_swapE
	.align		8
        /*00b0*/ 	.dword	_ZN34_INTERNAL_056bd636_4_k_cu_6376b39a4cuda3std6ranges3__45__cpo4nextE
	.align		8
        /*00b8*/ 	.dword	_ZN34_INTERNAL_056bd636_4_k_cu_6376b39a4cuda3std6ranges3__45__cpo4prevE
	.align		8
        /*00c0*/ 	.dword	_ZN34_INTERNAL_056bd636_4_k_cu_6376b39a4cuda3std6ranges3__45__cpo4dataE
	.align		8
        /*00c8*/ 	.dword	_ZN34_INTERNAL_056bd636_4_k_cu_6376b39a4cuda3std6ranges3__45__cpo5cdataE
	.align		8
        /*00d0*/ 	.dword	_ZN34_INTERNAL_056bd636_4_k_cu_6376b39a4cuda3std6ranges3__45__cpo4sizeE
	.align		8
        /*00d8*/ 	.dword	_ZN34_INTERNAL_056bd636_4_k_cu_6376b39a4cuda3std6ranges3__45__cpo5ssizeE
	.align		8
        /*00e0*/ 	.dword	_ZN34_INTERNAL_056bd636_4_k_cu_6376b39a4cuda3std6ranges3__45__cpo8distanceE
	.align		8
        /*00e8*/ 	.dword	_ZN34_INTERNAL_056bd636_4_k_cu_6376b39a6thrust24THRUST_300001_SM_1000_NS8cuda_cub3parE
	.align		8
        /*00f0*/ 	.dword	_ZN34_INTERNAL_056bd636_4_k_cu_6376b39a6thrust24THRUST_300001_SM_1000_NS8cuda_cub10par_nosyncE
	.align		8
        /*00f8*/ 	.dword	_ZN34_INTERNAL_056bd636_4_k_cu_6376b39a6thrust24THRUST_300001_SM_1000_NS6system6detail10sequential3seqE
	.align		8
        /*0100*/ 	.dword	_ZN34_INTERNAL_056bd636_4_k_cu_6376b39a6thrust24THRUST_300001_SM_1000_NS12placeholders2_1E
	.align		8
        /*0108*/ 	.dword	_ZN34_INTERNAL_056bd636_4_k_cu_6376b39a6thrust24THRUST_300001_SM_1000_NS12placeholders2_2E
	.align		8
        /*0110*/ 	.dword	_ZN34_INTERNAL_056bd636_4_k_cu_6376b39a6thrust24THRUST_300001_SM_1000_NS12placeholders2_3E
	.align		8
        /*0118*/ 	.dword	_ZN34_INTERNAL_056bd636_4_k_cu_6376b39a6thrust24THRUST_300001_SM_1000_NS12placeholders2_4E
	.align		8
        /*0120*/ 	.dword	_ZN34_INTERNAL_056bd636_4_k_cu_6376b39a6thrust24THRUST_300001_SM_1000_NS12placeholders2_5E
	.align		8
        /*0128*/ 	.dword	_ZN34_INTERNAL_056bd636_4_k_cu_6376b39a6thrust24THRUST_300001_SM_1000_NS12placeholders2_6E
	.align		8
        /*0130*/ 	.dword	_ZN34_INTERNAL_056bd636_4_k_cu_6376b39a6thrust24THRUST_300001_SM_1000_NS12placeholders2_7E
	.align		8
        /*0138*/ 	.dword	_ZN34_INTERNAL_056bd636_4_k_cu_6376b39a6thrust24THRUST_300001_SM_1000_NS12placeholders2_8E
	.align		8
        /*0140*/ 	.dword	_ZN34_INTERNAL_056bd636_4_k_cu_6376b39a6thrust24THRUST_300001_SM_1000_NS12placeholders2_9E
	.align		8
        /*0148*/ 	.dword	_ZN34_INTERNAL_056bd636_4_k_cu_6376b39a6thrust24THRUST_300001_SM_1000_NS12placeholders3_10E
	.align		8
        /*0150*/ 	.dword	_ZN34_INTERNAL_056bd636_4_k_cu_6376b39a6thrust24THRUST_300001_SM_1000_NS3seqE


//--------------------- .text._ZN3cub18CUB_300001_SM_10006detail8for_each13static_kernelINS2_12policy_hub_t12policy_500_tEmN6thrust24THRUST_300001_SM_1000_NS8cuda_cub20__uninitialized_fill7functorINS7_10device_ptrIiEEiEEEEvT0_T1_ --------------------------
	.section	.text._ZN3cub18CUB_300001_SM_10006detail8for_each13static_kernelINS2_12policy_hub_t12policy_500_tEmN6thrust24THRUST_300001_SM_1000_NS8cuda_cub20__uninitialized_fill7functorINS7_10device_ptrIiEEiEEEEvT0_T1_,"ax",@progbits
	.align	128
        .global         _ZN3cub18CUB_300001_SM_10006detail8for_each13static_kernelINS2_12policy_hub_t12policy_500_tEmN6thrust24THRUST_300001_SM_1000_NS8cuda_cub20__uninitialized_fill7functorINS7_10device_ptrIiEEiEEEEvT0_T1_
        .type           _ZN3cub18CUB_300001_SM_10006detail8for_each13static_kernelINS2_12policy_hub_t12policy_500_tEmN6thrust24THRUST_300001_SM_1000_NS8cuda_cub20__uninitialized_fill7functorINS7_10device_ptrIiEEiEEEEvT0_T1_,@function
        .size           _ZN3cub18CUB_300001_SM_10006detail8for_each13static_kernelINS2_12policy_hub_t12policy_500_tEmN6thrust24THRUST_300001_SM_1000_NS8cuda_cub20__uninitialized_fill7functorINS7_10device_ptrIiEEiEEEEvT0_T1_,(.L_x_39 - _ZN3cub18CUB_300001_SM_10006detail8for_each13static_kernelINS2_12policy_hub_t12policy_500_tEmN6thrust24THRUST_300001_SM_1000_NS8cuda_cub20__uninitialized_fill7functorINS7_10device_ptrIiEEiEEEEvT0_T1_)
        .other          _ZN3cub18CUB_300001_SM_10006detail8for_each13static_kernelINS2_12policy_hub_t12policy_500_tEmN6thrust24THRUST_300001_SM_1000_NS8cuda_cub20__uninitialized_fill7functorINS7_10device_ptrIiEEiEEEEvT0_T1_,@"STO_CUDA_ENTRY STV_DEFAULT"
_ZN3cub18CUB_300001_SM_10006detail8for_each13static_kernelINS2_12policy_hub_t12policy_500_tEmN6thrust24THRUST_300001_SM_1000_NS8cuda_cub20__uninitialized_fill7functorINS7_10device_ptrIiEEiEEEEvT0_T1_:
.text._ZN3cub18CUB_300001_SM_10006detail8for_each13static_kernelINS2_12policy_hub_t12policy_500_tEmN6thrust24THRUST_300001_SM_1000_NS8cuda_cub20__uninitialized_fill7functorINS7_10device_ptrIiEEiEEEEvT0_T1_:
[----:B------:R-:W-:Y:S08]  /*0000*/  LDC R1, c[0x0][0x37c] ;  /* 0x0000df00ff017b82 */ /* 0x000ff00000000800 */
[----:B------:R-:W0:Y:S01]  /*0010*/  S2UR UR4, SR_CTAID.X ;  /* 0x00000000000479c3 */ /* 0x000e220000002500 */
[----:B------:R-:W1:Y:S01]  /*0020*/  LDCU.64 UR6, c[0x0][0x380] ;  /* 0x00007000ff0677ac */ /* 0x000e620008000a00 */
[----:B------:R-:W2:Y:S01]  /*0030*/  LDCU.64 UR8, c[0x0][0x358] ;  /* 0x00006b00ff0877ac */ /* 0x000ea20008000a00 */
[----:B0-----:R-:W-:-:S04]  /*0040*/  UIMAD.WIDE.U32 UR4, UR4, 0x200, URZ ;  /* 0x00000200040478a5 */ /* 0x001fc8000f8e00ff */
[----:B-1----:R-:W-:-:S04]  /*0050*/  UIADD3 UR6, UP0, UPT, -UR4, UR6, URZ ;  /* 0x0000000604067290 */ /* 0x002fc8000ff1e1ff */
[----:B------:R-:W-:Y:S02]  /*0060*/  UIADD3.X UR7, UPT, UPT, ~UR5, UR7, URZ, UP0, !UPT ;  /* 0x0000000705077290 */ /* 0x000fe400087fe5ff */
[----:B------:R-:W-:-:S04]  /*0070*/  UISETP.GE.U32.AND UP0, UPT, UR6, 0x200, UPT ;  /* 0x000002000600788c */ /* 0x000fc8000bf06070 */
[----:B------:R-:W-:-:S09]  /*0080*/  UISETP.GE.U32.AND.EX UP0, UPT, UR7, URZ, UPT, UP0 ;  /* 0x000000ff0700728c */ /* 0x000fd2000bf06100 */
[----:B--2---:R-:W-:Y:S05]  /*0090*/  BRA.U !UP0, `(.L_x_0) ;  /* 0x0000000108287547 */ /* 0x004fea000b800000 */
[----:B------:R-:W0:Y:S01]  /*00a0*/  S2R R0, SR_TID.X ;  /* 0x0000000000007919 */ /* 0x000e220000002100 */
[----:B------:R-:W1:Y:S01]  /*00b0*/  LDCU.64 UR6, c[0x0][0x388] ;  /* 0x00007100ff0677ac */ /* 0x000e620008000a00 */
[----:B------:R-:W2:Y:S01]  /*00c0*/  LDC R5, c[0x0][0x390] ;  /* 0x0000e400ff057b82 */ /* 0x000ea20000000800 */
[----:B0-----:R-:W-:-:S05]  /*00d0*/  IADD3 R0, P0, PT, R0, UR4, RZ ;  /* 0x0000000400007c10 */ /* 0x001fca000ff1e0ff */
[----:B------:R-:W-:Y:S01]  /*00e0*/  IMAD.X R3, RZ, RZ, UR5, P0 ;  /* 0x00000005ff037e24 */ /* 0x000fe200080e06ff */
[----:B-1----:R-:W-:-:S04]  /*00f0*/  LEA R2, P0, R0, UR6, 0x2 ;  /* 0x0000000600027c11 */ /* 0x002fc8000f8010ff */
[----:B------:R-:W-:-:S05]  /*0100*/  LEA.HI.X R3, R0, UR7, R3, 0x2, P0 ;  /* 0x0000000700037c11 */ /* 0x000fca00080f1403 */
[----:B--2---:R-:W-:Y:S04]  /*0110*/  STG.E desc[UR8][R2.64], R5 ;  /* 0x0000000502007986 */ /* 0x004fe8000c101908 */
[----:B------:R-:W-:Y:S01]  /*0120*/  STG.E desc[UR8][R2.64+0x400], R5 ;  /* 0x0004000502007986 */ /* 0x000fe2000c101908 */
[----:B------:R-:W-:Y:S05]  /*0130*/  EXIT ;  /* 0x000000000000794d */ /* 0x000fea0003800000 */
.L_x_0:
[----:B------:R-:W0:Y:S01]  /*0140*/  S2R R0, SR_TID.X ;  /* 0x0000000000007919 */ /* 0x000e220000002100 */
[----:B------:R-:W-:Y:S01]  /*0150*/  IMAD.U32 R2, RZ, RZ, UR7 ;  /* 0x00000007ff027e24 */ /* 0x000fe2000f8e00ff */
[----:B------:R-:W1:Y:S01]  /*0160*/  LDCU.64 UR10, c[0x0][0x388] ;  /* 0x00007100ff0a77ac */ /* 0x000e620008000a00 */
[----:B------:R-:W-:Y:S01]  /*0170*/  IMAD.U32 R4, RZ, RZ, UR7 ;  /* 0x00000007ff047e24 */ /* 0x000fe2000f8e00ff */
[----:B0-----:R-:W-:-:S04]  /*0180*/  ISETP.LT.U32.AND P0, PT, R0, UR6, PT ;  /* 0x0000000600007c0c */ /* 0x001fc8000bf01070 */
[----:B------:R-:W-:Y:S01]  /*0190*/  ISETP.GT.U32.AND.EX P0, PT, R2, RZ, PT, P0 ;  /* 0x000000ff0200720c */ /* 0x000fe20003f04100 */
[C---:B------:R-:W-:Y:S01]  /*01a0*/  VIADD R2, R0.reuse, 0x100 ;  /* 0x0000010000027836 */ /* 0x040fe20000000000 */
[----:B------:R-:W-:-:S04]  /*01b0*/  IADD3 R0, P2, PT, R0, UR4, RZ ;  /* 0x0000000400007c10 */ /* 0x000fc8000ff5e0ff */
[----:B------:R-:W-:Y:S01]  /*01c0*/  ISETP.LT.U32.AND P1, PT, R2, UR6, PT ;  /* 0x0000000602007c0c */ /* 0x000fe2000bf21070 */
[----:B------:R-:W-:Y:S01]  /*01d0*/  IMAD.X R3, RZ, RZ, UR5, P2 ;  /* 0x00000005ff037e24 */ /* 0x000fe200090e06ff */
[----:B-1----:R-:W-:Y:S02]  /*01e0*/  LEA R2, P2, R0, UR10, 0x2 ;  /* 0x0000000a00027c11 */ /* 0x002fe4000f8410ff */
[----:B------:R-:W-:Y:S02]  /*01f0*/  ISETP.GT.U32.AND.EX P1, PT, R4, RZ, PT, P1 ;  /* 0x000000ff0400720c */ /* 0x000fe40003f24110 */
[----:B------:R-:W-:Y:S01]  /*0200*/  LEA.HI.X R3, R0, UR11, R3, 0x2, P2 ;  /* 0x0000000b00037c11 */ /* 0x000fe200090f1403 */
[----:B------:R-:W0:Y:S04]  /*0210*/  @P0 LDC R5, c[0x0][0x390] ;  /* 0x0000e400ff050b82 */ /* 0x000e280000000800 */
[----:B0-----:R0:W-:Y:S06]  /*0220*/  @P0 STG.E desc[UR8][R2.64], R5 ;  /* 0x0000000502000986 */ /* 0x0011ec000c101908 */
[----:B------:R-:W-:Y:S05]  /*0230*/  @!P1 EXIT ;  /* 0x000000000000994d */ /* 0x000fea0003800000 */
[----:B0-----:R-:W0:Y:S02]  /*0240*/  LDC R5, c[0x0][0x390] ;  /* 0x0000e400ff057b82 */ /* 0x001e240000000800 */
[----:B0-----:R-:W-:Y:S01]  /*0250*/  STG.E desc[UR8][R2.64+0x400], R5 ;  /* 0x0004000502007986 */ /* 0x001fe2000c101908 */
[----:B------:R-:W-:Y:S05]  /*0260*/  EXIT ;  /* 0x000000000000794d */ /* 0x000fea0003800000 */
.L_x_1:
[----:B------:R-:W-:-:S00]  /*0270*/  BRA `(.L_x_1) ;  /* 0xfffffffc00fc7947 */ /* 0x000fc0000383ffff */
[----:B------:R-:W-:-:S00]  /*0280*/  NOP ;  /* 0x0000000000007918 */ /* 0x000fc00000000000 */
[----:B------:R-:W-:-:S00]  /*0290*/  NOP ;  /* 0x0000000000007918 */ /* 0x000fc00000000000 */
[----:B------:R-:W-:-:S00]  /*02a0*/  NOP ;  /* 0x0000000000007918 */ /* 0x000fc00000000000 */
[----:B------:R-:W-:-:S00]  /*02b0*/  NOP ;  /* 0x0000000000007918 */ /* 0x000fc00000000000 */
[----:B------:R-:W-:-:S00]  /*02c0*/  NOP ;  /* 0x0000000000007918 */ /* 0x000fc00000000000 */
[----:B------:R-:W-:-:S00]  /*02d0*/  NOP ;  /* 0x0000000000007918 */ /* 0x000fc00000000000 */
[----:B------:R-:W-:-:S00]  /*02e0*/  NOP ;  /* 0x0000000000007918 */ /* 0x000fc00000000000 */
[----:B------:R-:W-:-:S00]  /*02f0*/  NOP ;  /* 0x0000000000007918 */ /* 0x000fc00000000000 */
.L_x_39:


//--------------------- .text._ZN3cub18CUB_300001_SM_10006detail8for_each13static_kernelINS2_12policy_hub_t12policy_500_tEmN6thrust24THRUST_300001_SM_1000_NS8cuda_cub20__uninitialized_fill7functorINS7_10device_ptrIfEEfEEEEvT0_T1_ --------------------------
	.section	.text._ZN3cub18CUB_300001_SM_10006detail8for_each13static_kernelINS2_12policy_hub_t12policy_500_tEmN6thrust24THRUST_300001_SM_1000_NS8cuda_cub20__uninitialized_fill7functorINS7_10device_ptrIfEEfEEEEvT0_T1_,"ax",@progbits
	.align	128
        .global         _ZN3cub18CUB_300001_SM_10006detail8for_each13static_kernelINS2_12policy_hub_t12policy_500_tEmN6thrust24THRUST_300001_SM_1000_NS8cuda_cub20__uninitialized_fill7functorINS7_10device_ptrIfEEfEEEEvT0_T1_
        .type           _ZN3cub18CUB_300001_SM_10006detail8for_each13static_kernelINS2_12policy_hub_t12policy_500_tEmN6thrust24THRUST_300001_SM_1000_NS8cuda_cub20__uninitialized_fill7functorINS7_10device_ptrIfEEfEEEEvT0_T1_,@function
        .size           _ZN3cub18CUB_300001_SM_10006detail8for_each13static_kernelINS2_12policy_hub_t12policy_500_tEmN6thrust24THRUST_300001_SM_1000_NS8cuda_cub20__uninitialized_fill7functorINS7_10device_ptrIfEEfEEEEvT0_T1_,(.L_x_40 - _ZN3cub18CUB_300001_SM_10006detail8for_each13static_kernelINS2_12policy_hub_t12policy_500_tEmN6thrust24THRUST_300001_SM_1000_NS8cuda_cub20__uninitialized_fill7functorINS7_10device_ptrIfEEfEEEEvT0_T1_)
        .other          _ZN3cub18CUB_300001_SM_10006detail8for_each13static_kernelINS2_12policy_hub_t12policy_500_tEmN6thrust24THRUST_300001_SM_1000_NS8cuda_cub20__uninitialized_fill7functorINS7_10device_ptrIfEEfEEEEvT0_T1_,@"STO_CUDA_ENTRY STV_DEFAULT"
_ZN3cub18CUB_300001_SM_10006detail8for_each13static_kernelINS2_12policy_hub_t12policy_500_tEmN6thrust24THRUST_300001_SM_1000_NS8cuda_cub20__uninitialized_fill7functorINS7_10device_ptrIfEEfEEEEvT0_T1_:
.text._ZN3cub18CUB_300001_SM_10006detail8for_each13static_kernelINS2_12policy_hub_t12policy_500_tEmN6thrust24THRUST_300001_SM_1000_NS8cuda_cub20__uninitialized_fill7functorINS7_10device_ptrIfEEfEEEEvT0_T1_:
        /* <DEDUP_REMOVED lines=20> */
.L_x_2:
        /* <DEDUP_REMOVED lines=19> */
.L_x_3:
        /* <DEDUP_REMOVED lines=9> */
.L_x_40:


//--------------------- .text._ZN3cub18CUB_300001_SM_10006detail11EmptyKernelIvEEvv --------------------------
	.section	.text._ZN3cub18CUB_300001_SM_10006detail11EmptyKernelIvEEvv,"ax",@progbits
	.align	128
        .global         _ZN3cub18CUB_300001_SM_10006detail11EmptyKernelIvEEvv
        .type           _ZN3cub18CUB_300001_SM_10006detail11EmptyKernelIvEEvv,@function
        .size           _ZN3cub18CUB_300001_SM_10006detail11EmptyKernelIvEEvv,(.L_x_41 - _ZN3cub18CUB_300001_SM_10006detail11EmptyKernelIvEEvv)
        .other          _ZN3cub18CUB_300001_SM_10006detail11EmptyKernelIvEEvv,@"STO_CUDA_ENTRY STV_DEFAULT"
_ZN3cub18CUB_300001_SM_10006detail11EmptyKernelIvEEvv:
.text._ZN3cub18CUB_300001_SM_10006detail11EmptyKernelIvEEvv:
[----:B------:R-:W-:Y:S01]  /*0000*/  LDC R1, c[0x0][0x37c] ;  /* 0x0000df00ff017b82 */ /* 0x000fe20000000800 */
[----:B------:R-:W-:Y:S05]  /*0010*/  EXIT ;  /* 0x000000000000794d */ /* 0x000fea0003800000 */
.L_x_4:
        /* <DEDUP_REMOVED lines=14> */
.L_x_41:


//--------------------- .text._Z13coarse_reducePfS_S_S_iPi --------------------------
	.section	.text._Z13coarse_reducePfS_S_S_iPi,"ax",@progbits
	.align	128
        .global         _Z13coarse_reducePfS_S_S_iPi
        .type           _Z13coarse_reducePfS_S_S_iPi,@function
        .size           _Z13coarse_reducePfS_S_S_iPi,(.L_x_38 - _Z13coarse_reducePfS_S_S_iPi)
        .other          _Z13coarse_reducePfS_S_S_iPi,@"STO_CUDA_ENTRY STV_DEFAULT"
_Z13coarse_reducePfS_S_S_iPi:
.text._Z13coarse_reducePfS_S_S_iPi:
[----:B------:R-:W-:Y:S01]  /*0000*/  LDC R1, c[0x0][0x37c] ;  /* 0x0000df00ff017b82 */ /* 0x000fe20000000800 */
[----:B------:R-:W0:Y:S07]  /*0010*/  S2R R10, SR_TID.X ;  /* 0x00000000000a7919 */ /* 0x000e2e0000002100 */
[----:B------:R-:W0:Y:S01]  /*0020*/  LDC.64 R8, c[0x0][0x390] ;  /* 0x0000e400ff087b82 */ /* 0x000e220000000a00 */
[----:B------:R-:W1:Y:S07]  /*0030*/  LDCU.64 UR6, c[0x0][0x358] ;  /* 0x00006b00ff0677ac */ /* 0x000e6e0008000a00 */
[----:B------:R-:W2:Y:S01]  /*0040*/  LDC.64 R6, c[0x0][0x398] ;  /* 0x0000e600ff067b82 */ /* 0x000ea20000000a00 */
[----:B0-----:R-:W-:-:S04]  /*0050*/  IMAD.WIDE.U32 R8, R10, 0x4, R8 ;  /* 0x000000040a087825 */ /* 0x001fc800078e0008 */
[----:B--2---:R-:W-:Y:S01]  /*0060*/  IMAD.WIDE.U32 R6, R10, 0x4, R6 ;  /* 0x000000040a067825 */ /* 0x004fe200078e0006 */
[----:B-1----:R-:W2:Y:S04]  /*0070*/  LDG.E R2, desc[UR6][R8.64] ;  /* 0x0000000608027981 */ /* 0x002ea8000c1e1900 */
[----:B------:R-:W3:Y:S01]  /*0080*/  LDG.E R0, desc[UR6][R6.64] ;  /* 0x0000000606007981 */ /* 0x000ee2000c1e1900 */
[----:B------:R-:W0:Y:S01]  /*0090*/  S2UR UR5, SR_CgaCtaId ;  /* 0x00000000000579c3 */ /* 0x000e220000008800 */
[----:B------:R-:W-:-:S07]  /*00a0*/  UMOV UR4, 0x400 ;  /* 0x0000040000047882 */ /* 0x000fce0000000000 */
[----:B------:R-:W1:Y:S01]  /*00b0*/  LDC R16, c[0x0][0x360] ;  /* 0x0000d800ff107b82 */ /* 0x000e620000000800 */
[----:B0-----:R-:W-:-:S06]  /*00c0*/  ULEA UR4, UR5, UR4, 0x18 ;  /* 0x0000000405047291 */ /* 0x001fcc000f8ec0ff */
[----:B------:R-:W-:Y:S02]  /*00d0*/  LEA R3, R10, UR4, 0x2 ;  /* 0x000000040a037c11 */ /* 0x000fe4000f8e10ff */
[----:B-1----:R-:W-:-:S03]  /*00e0*/  SHF.R.U32.HI R4, RZ, 0x1, R16 ;  /* 0x00000001ff047819 */ /* 0x002fc60000011610 */
[----:B------:R-:W0:Y:S01]  /*00f0*/  LDCU UR4, c[0x0][0x3a0] ;  /* 0x00007400ff0477ac */ /* 0x000e220008000800 */
[----:B------:R-:W-:Y:S01]  /*0100*/  IMAD R5, R16, 0x4, R3 ;  /* 0x0000000410057824 */ /* 0x000fe200078e0203 */
[----:B0-----:R-:W-:Y:S01]  /*0110*/  ISETP.GE.AND P0, PT, R4, UR4, PT ;  /* 0x0000000404007c0c */ /* 0x001fe2000bf06270 */
[----:B--2---:R0:W-:Y:S04]  /*0120*/  STS [R3], R2 ;  /* 0x0000000203007388 */ /* 0x0041e80000000800 */
[----:B---3--:R0:W-:Y:S01]  /*0130*/  STS [R5], R0 ;  /* 0x0000000005007388 */ /* 0x0081e20000000800 */
[----:B------:R-:W-:Y:S07]  /*0140*/  BAR.SYNC.DEFER_BLOCKING 0x0 ;  /* 0x0000000000007b1d */ /* 0x000fee0000010000 */
[----:B------:R-:W-:Y:S05]  /*0150*/  @!P0 BRA `(.L_x_5) ;  /* 0x00000000004c8947 */ /* 0x000fea0003800000 */
[----:B------:R-:W1:Y:S02]  /*0160*/  LDCU UR4, c[0x0][0x3a0] ;  /* 0x00007400ff0477ac */ /* 0x000e640008000800 */
.L_x_8:
[----:B------:R-:W-:Y:S01]  /*0170*/  ISETP.GE.U32.AND P0, PT, R10, R4, PT ;  /* 0x000000040a00720c */ /* 0x000fe20003f06070 */
[----:B------:R-:W-:-:S12]  /*0180*/  BSSY.RECONVERGENT B0, `(.L_x_6) ;  /* 0x000000c000007945 */ /* 0x000fd80003800200 */
[----:B--2---:R-:W-:Y:S05]  /*0190*/  @P0 BRA `(.L_x_7) ;  /* 0x0000000000280947 */ /* 0x004fea0003800000 */
[----:B------:R-:W-:Y:S01]  /*01a0*/  IMAD R11, R4, 0x4, R3 ;  /* 0x00000004040b7824 */ /* 0x000fe200078e0203 */
[----:B------:R-:W-:Y:S04]  /*01b0*/  LDS R13, [R3] ;  /* 0x00000000030d7984 */ /* 0x000fe80000000800 */
[----:B------:R-:W2:Y:S02]  /*01c0*/  LDS R12, [R11] ;  /* 0x000000000b0c7984 */ /* 0x000ea40000000800 */
[----:B--2---:R-:W-:Y:S01]  /*01d0*/  FADD R12, R12, R13 ;  /* 0x0000000d0c0c7221 */ /* 0x004fe20000000000 */
[----:B------:R-:W-:-:S04]  /*01e0*/  IMAD R13, R16, 0x4, R11 ;  /* 0x00000004100d7824 */ /* 0x000fc800078e020b */
[----:B------:R-:W-:Y:S04]  /*01f0*/  STS [R3], R12 ;  /* 0x0000000c03007388 */ /* 0x000fe80000000800 */
[----:B------:R-:W-:Y:S04]  /*0200*/  LDS R13, [R13] ;  /* 0x000000000d0d7984 */ /* 0x000fe80000000800 */
[----:B------:R-:W2:Y:S02]  /*0210*/  LDS R14, [R5] ;  /* 0x00000000050e7984 */ /* 0x000ea40000000800 */
[----:B--2---:R-:W-:-:S05]  /*0220*/  FADD R14, R13, R14 ;  /* 0x0000000e0d0e7221 */ /* 0x004fca0000000000 */
[----:B------:R2:W-:Y:S02]  /*0230*/  STS [R5], R14 ;  /* 0x0000000e05007388 */ /* 0x0005e40000000800 */
.L_x_7:
[----:B-1----:R-:W-:Y:S05]  /*0240*/  BSYNC.RECONVERGENT B0 ;  /* 0x0000000000007941 */ /* 0x002fea0003800200 */
.L_x_6:
[----:B------:R-:W-:Y:S01]  /*0250*/  SHF.R.U32.HI R4, RZ, 0x1, R4 ;  /* 0x00000001ff047819 */ /* 0x000fe20000011604 */
[----:B------:R-:W-:Y:S03]  /*0260*/  BAR.SYNC.DEFER_BLOCKING 0x0 ;  /* 0x0000000000007b1d */ /* 0x000fe60000010000 */
[----:B------:R-:W-:-:S13]  /*0270*/  ISETP.GE.AND P0, PT, R4, UR4, PT ;  /* 0x0000000404007c0c */ /* 0x000fda000bf06270 */
[----:B------:R-:W-:Y:S05]  /*0280*/  @P0 BRA `(.L_x_8) ;  /* 0xfffffffc00b80947 */ /* 0x000fea000383ffff */
.L_x_5:
[----:B------:R-:W-:-:S13]  /*0290*/  ISETP.GE.AND P0, PT, R10, UR4, PT ;  /* 0x000000040a007c0c */ /* 0x000fda000bf06270 */
[----:B------:R-:W-:Y:S05]  /*02a0*/  @P0 EXIT ;  /* 0x000000000000094d */ /* 0x000fea0003800000 */
[----:B0-2---:R-:W0:Y:S02]  /*02b0*/  LDC.64 R4, c[0x0][0x3a8] ;  /* 0x0000ea00ff047b82 */ /* 0x005e240000000a00 */
[----:B0-----:R-:W-:-:S05]  /*02c0*/  IMAD.WIDE.U32 R4, R10, 0x4, R4 ;  /* 0x000000040a047825 */ /* 0x001fca00078e0004 */
[----:B------:R-:W2:Y:S01]  /*02d0*/  LDG.E R3, desc[UR6][R4.64] ;  /* 0x0000000604037981 */ /* 0x000ea2000c1e1900 */
[----:B------:R-:W-:Y:S01]  /*02e0*/  BSSY.RECONVERGENT B0, `(.L_x_9) ;  /* 0x000000e000007945 */ /* 0x000fe20003800200 */
[----:B--2---:R-:W-:-:S04]  /*02f0*/  VIMNMX R3, PT, PT, R3, 0x1, !PT ;  /* 0x0000000103037848 */ /* 0x004fc80007fe0100 */
[----:B------:R-:W-:-:S04]  /*0300*/  I2FP.F32.U32 R3, R3 ;  /* 0x0000000300037245 */ /* 0x000fc80000201000 */
[----:B------:R-:W0:Y:S08]  /*0310*/  MUFU.RCP R12, R3 ;  /* 0x00000003000c7308 */ /* 0x000e300000001000 */
[----:B------:R-:W1:Y:S01]  /*0320*/  FCHK P0, R2, R3 ;  /* 0x0000000302007302 */ /* 0x000e620000000000 */
[----:B0-----:R-:W-:-:S04]  /*0330*/  FFMA R11, -R3, R12, 1 ;  /* 0x3f800000030b7423 */ /* 0x001fc8000000010c */
[----:B------:R-:W-:-:S04]  /*0340*/  FFMA R11, R12, R11, R12 ;  /* 0x0000000b0c0b7223 */ /* 0x000fc8000000000c */
[----:B------:R-:W-:-:S04]  /*0350*/  FFMA R12, R2, R11, RZ ;  /* 0x0000000b020c7223 */ /* 0x000fc800000000ff */
[----:B------:R-:W-:-:S04]  /*0360*/  FFMA R13, -R3, R12, R2 ;  /* 0x0000000c030d7223 */ /* 0x000fc80000000102 */
[----:B------:R-:W-:Y:S01]  /*0370*/  FFMA R11, R11, R13, R12 ;  /* 0x0000000d0b0b7223 */ /* 0x000fe2000000000c */
[----:B-1----:R-:W-:Y:S06]  /*0380*/  @!P0 BRA `(.L_x_10) ;  /* 0x00000000000c8947 */ /* 0x002fec0003800000 */
[----:B------:R-:W-:-:S07]  /*0390*/  MOV R12, 0x3b0 ;  /* 0x000003b0000c7802 */ /* 0x000fce0000000f00 */
[----:B------:R-:W-:Y:S05]  /*03a0*/  CALL.REL.NOINC `($__internal_0_$__cuda_sm3x_div_rn_noftz_f32_slowpath) ;  /* 0x0000000000687944 */ /* 0x000fea0003c00000 */
[----:B------:R-:W-:-:S07]  /*03b0*/  IMAD.MOV.U32 R11, RZ, RZ, R2 ;  /* 0x000000ffff0b7224 */ /* 0x000fce00078e0002 */
.L_x_10:
[----:B------:R-:W-:Y:S05]  /*03c0*/  BSYNC.RECONVERGENT B0 ;  /* 0x0000000000007941 */ /* 0x000fea0003800200 */
.L_x_9:
[----:B------:R-:W0:Y:S01]  /*03d0*/  LDC.64 R12, c[0x0][0x380] ;  /* 0x0000e000ff0c7b82 */ /* 0x000e220000000a00 */
[----:B------:R-:W1:Y:S01]  /*03e0*/  MUFU.RCP R2, R3 ;  /* 0x0000000300027308 */ /* 0x000e620000001000 */
[----:B------:R-:W-:Y:S07]  /*03f0*/  BSSY.RECONVERGENT B0, `(.L_x_11) ;  /* 0x000000e000007945 */ /* 0x000fee0003800200 */
[----:B------:R-:W2:Y:S01]  /*0400*/  FCHK P0, R0, R3 ;  /* 0x0000000300007302 */ /* 0x000ea20000000000 */
[----:B-1----:R-:W-:-:S04]  /*0410*/  FFMA R15, -R3, R2, 1 ;  /* 0x3f800000030f7423 */ /* 0x002fc80000000102 */
[----:B------:R-:W-:Y:S01]  /*0420*/  FFMA R17, R2, R15, R2 ;  /* 0x0000000f02117223 */ /* 0x000fe20000000002 */
[----:B0-----:R-:W-:-:S04]  /*0430*/  IMAD.WIDE.U32 R12, R10, 0x4, R12 ;  /* 0x000000040a0c7825 */ /* 0x001fc800078e000c */
[----:B------:R-:W-:Y:S01]  /*0440*/  FFMA R2, R0, R17, RZ ;  /* 0x0000001100027223 */ /* 0x000fe200000000ff */
[----:B------:R0:W-:Y:S03]  /*0450*/  STG.E desc[UR6][R12.64], R11 ;  /* 0x0000000b0c007986 */ /* 0x0001e6000c101906 */
[----:B------:R-:W-:-:S04]  /*0460*/  FFMA R15, -R3, R2, R0 ;  /* 0x00000002030f7223 */ /* 0x000fc80000000100 */
[----:B------:R-:W-:Y:S01]  /*0470*/  FFMA R15, R17, R15, R2 ;  /* 0x0000000f110f7223 */ /* 0x000fe20000000002 */
[----:B--2---:R-:W-:Y:S06]  /*0480*/  @!P0 BRA `(.L_x_12) ;  /* 0x0000000000108947 */ /* 0x004fec0003800000 */
[----:B------:R-:W-:Y:S01]  /*0490*/  IMAD.MOV.U32 R2, RZ, RZ, R0 ;  /* 0x000000ffff027224 */ /* 0x000fe200078e0000 */
[----:B0-----:R-:W-:-:S07]  /*04a0*/  MOV R12, 0x4c0 ;  /* 0x000004c0000c7802 */ /* 0x001fce0000000f00 */
[----:B------:R-:W-:Y:S05]  /*04b0*/  CALL.REL.NOINC `($__internal_0_$__cuda_sm3x_div_rn_noftz_f32_slowpath) ;  /* 0x0000000000247944 */ /* 0x000fea0003c00000 */
[----:B------:R-:W-:-:S07]  /*04c0*/  IMAD.MOV.U32 R15, RZ, RZ, R2 ;  /* 0x000000ffff0f7224 */ /* 0x000fce00078e0002 */
.L_x_12:
[----:B------:R-:W-:Y:S05]  /*04d0*/  BSYNC.RECONVERGENT B0 ;  /* 0x0000000000007941 */ /* 0x000fea0003800200 */
.L_x_11:
[----:B------:R-:W0:Y:S02]  /*04e0*/  LDC.64 R2, c[0x0][0x388] ;  /* 0x0000e200ff027b82 */ /* 0x000e240000000a00 */
[----:B0-----:R-:W-:-:S05]  /*04f0*/  IMAD.WIDE.U32 R10, R10, 0x4, R2 ;  /* 0x000000040a0a7825 */ /* 0x001fca00078e0002 */
[----:B------:R-:W-:Y:S04]  /*0500*/  STG.E desc[UR6][R10.64], R15 ;  /* 0x0000000f0a007986 */ /* 0x000fe8000c101906 */
[----:B------:R-:W-:Y:S04]  /*0510*/  STG.E desc[UR6][R6.64], RZ ;  /* 0x000000ff06007986 */ /* 0x000fe8000c101906 */
[----:B------:R-:W-:Y:S04]  /*0520*/  STG.E desc[UR6][R8.64], RZ ;  /* 0x000000ff08007986 */ /* 0x000fe8000c101906 */
[----:B------:R-:W-:Y:S01]  /*0530*/  STG.E desc[UR6][R4.64], RZ ;  /* 0x000000ff04007986 */ /* 0x000fe2000c101906 */
[----:B------:R-:W-:Y:S05]  /*0540*/  EXIT ;  /* 0x000000000000794d */ /* 0x000fea0003800000 */
        .weak           $__internal_0_$__cuda_sm3x_div_rn_noftz_f32_slowpath
        .type           $__internal_0_$__cuda_sm3x_div_rn_noftz_f32_slowpath,@function
        .size           $__internal_0_$__cuda_sm3x_div_rn_noftz_f32_slowpath,(.L_x_38 - $__internal_0_$__cuda_sm3x_div_rn_noftz_f32_slowpath)
$__internal_0_$__cuda_sm3x_div_rn_noftz_f32_slowpath:
[--C-:B------:R-:W-:Y:S01]  /*0550*/  SHF.R.U32.HI R13, RZ, 0x17, R3.reuse ;  /* 0x00000017ff0d7819 */ /* 0x100fe20000011603 */
[----:B------:R-:W-:Y:S01]  /*0560*/  BSSY.RECONVERGENT B1, `(.L_x_13) ;  /* 0x0000063000017945 */ /* 0x000fe20003800200 */
[----:B------:R-:W-:Y:S01]  /*0570*/  SHF.R.U32.HI R11, RZ, 0x17, R2 ;  /* 0x00000017ff0b7819 */ /* 0x000fe20000011602 */
[----:B------:R-:W-:Y:S01]  /*0580*/  IMAD.MOV.U32 R15, RZ, RZ, R3 ;  /* 0x000000ffff0f7224 */ /* 0x000fe200078e0003 */
[----:B------:R-:W-:Y:S02]  /*0590*/  LOP3.LUT R13, R13, 0xff, RZ, 0xc0, !PT ;  /* 0x000000ff0d0d7812 */ /* 0x000fe400078ec0ff */
[----:B------:R-:W-:-:S03]  /*05a0*/  LOP3.LUT R18, R11, 0xff, RZ, 0xc0, !PT ;  /* 0x000000ff0b127812 */ /* 0x000fc600078ec0ff */
[----:B------:R-:W-:Y:S02]  /*05b0*/  VIADD R16, R13, 0xffffffff ;  /* 0xffffffff0d107836 */ /* 0x000fe40000000000 */
[----:B------:R-:W-:-:S03]  /*05c0*/  VIADD R14, R18, 0xffffffff ;  /* 0xffffffff120e7836 */ /* 0x000fc60000000000 */
[----:B------:R-:W-:-:S04]  /*05d0*/  ISETP.GT.U32.AND P0, PT, R16, 0xfd, PT ;  /* 0x000000fd1000780c */ /* 0x000fc80003f04070 */
[----:B------:R-:W-:-:S13]  /*05e0*/  ISETP.GT.U32.OR P0, PT, R14, 0xfd, P0 ;  /* 0x000000fd0e00780c */ /* 0x000fda0000704470 */
[----:B------:R-:W-:Y:S01]  /*05f0*/  @!P0 IMAD.MOV.U32 R11, RZ, RZ, RZ ;  /* 0x000000ffff0b8224 */ /* 0x000fe200078e00ff */
[----:B------:R-:W-:Y:S06]  /*0600*/  @!P0 BRA `(.L_x_14) ;  /* 0x00000000005c8947 */ /* 0x000fec0003800000 */
[----:B------:R-:W-:Y:S02]  /*0610*/  FSETP.GTU.FTZ.AND P0, PT, |R2|, +INF , PT ;  /* 0x7f8000000200780b */ /* 0x000fe40003f1c200 */
[----:B------:R-:W-:-:S04]  /*0620*/  FSETP.GTU.FTZ.AND P1, PT, |R3|, +INF , PT ;  /* 0x7f8000000300780b */ /* 0x000fc80003f3c200 */
[----:B------:R-:W-:-:S13]  /*0630*/  PLOP3.LUT P0, PT, P0, P1, PT, 0xf8, 0x8f ;  /* 0x00000000008f781c */ /* 0x000fda0000703f70 */
[----:B------:R-:W-:Y:S05]  /*0640*/  @P0 BRA `(.L_x_15) ;  /* 0x00000004004c0947 */ /* 0x000fea0003800000 */
[----:B------:R-:W-:-:S13]  /*0650*/  LOP3.LUT P0, RZ, R15, 0x7fffffff, R2, 0xc8, !PT ;  /* 0x7fffffff0fff7812 */ /* 0x000fda000780c802 */
[----:B------:R-:W-:Y:S05]  /*0660*/  @!P0 BRA `(.L_x_16) ;  /* 0x00000004003c8947 */ /* 0x000fea0003800000 */
[C---:B------:R-:W-:Y:S02]  /*0670*/  FSETP.NEU.FTZ.AND P2, PT, |R2|.reuse, +INF , PT ;  /* 0x7f8000000200780b */ /* 0x040fe40003f5d200 */
[----:B------:R-:W-:Y:S02]  /*0680*/  FSETP.NEU.FTZ.AND P1, PT, |R3|, +INF , PT ;  /* 0x7f8000000300780b */ /* 0x000fe40003f3d200 */
[----:B------:R-:W-:-:S11]  /*0690*/  FSETP.NEU.FTZ.AND P0, PT, |R2|, +INF , PT ;  /* 0x7f8000000200780b */ /* 0x000fd60003f1d200 */
[----:B------:R-:W-:Y:S05]  /*06a0*/  @!P1 BRA !P2, `(.L_x_16) ;  /* 0x00000004002c9947 */ /* 0x000fea0005000000 */
[----:B------:R-:W-:-:S04]  /*06b0*/  LOP3.LUT P2, RZ, R2, 0x7fffffff, RZ, 0xc0, !PT ;  /* 0x7fffffff02ff7812 */ /* 0x000fc8000784c0ff */
[----:B------:R-:W-:-:S13]  /*06c0*/  PLOP3.LUT P1, PT, P1, P2, PT, 0x2f, 0xf2 ;  /* 0x0000000000f2781c */ /* 0x000fda0000f24577 */
[----:B------:R-:W-:Y:S05]  /*06d0*/  @P1 BRA `(.L_x_17) ;  /* 0x0000000400181947 */ /* 0x000fea0003800000 */
[----:B------:R-:W-:-:S04]  /*06e0*/  LOP3.LUT P1, RZ, R15, 0x7fffffff, RZ, 0xc0, !PT ;  /* 0x7fffffff0fff7812 */ /* 0x000fc8000782c0ff */
[----:B------:R-:W-:-:S13]  /*06f0*/  PLOP3.LUT P0, PT, P0, P1, PT, 0x2f, 0xf2 ;  /* 0x0000000000f2781c */ /* 0x000fda0000702577 */
[----:B------:R-:W-:Y:S05]  /*0700*/  @P0 BRA `(.L_x_18) ;  /* 0x0000000400000947 */ /* 0x000fea0003800000 */
[----:B------:R-:W-:Y:S02]  /*0710*/  ISETP.GE.AND P0, PT, R14, RZ, PT ;  /* 0x000000ff0e00720c */ /* 0x000fe40003f06270 */
[----:B------:R-:W-:-:S11]  /*0720*/  ISETP.GE.AND P1, PT, R16, RZ, PT ;  /* 0x000000ff1000720c */ /* 0x000fd60003f26270 */
[----:B------:R-:W-:Y:S02]  /*0730*/  @P0 IMAD.MOV.U32 R11, RZ, RZ, RZ ;  /* 0x000000ffff0b0224 */ /* 0x000fe400078e00ff */
[----:B------:R-:W-:Y:S01]  /*0740*/  @!P0 FFMA R2, R2, 1.84467440737095516160e+19, RZ ;  /* 0x5f80000002028823 */ /* 0x000fe200000000ff */
[----:B------:R-:W-:Y:S02]  /*0750*/  @!P0 IMAD.MOV.U32 R11, RZ, RZ, -0x40 ;  /* 0xffffffc0ff0b8424 */ /* 0x000fe400078e00ff */
[----:B------:R-:W-:Y:S02]  /*0760*/  @!P1 FFMA R15, R3, 1.84467440737095516160e+19, RZ ;  /* 0x5f800000030f9823 */ /* 0x000fe400000000ff */
[----:B------:R-:W-:-:S07]  /*0770*/  @!P1 VIADD R11, R11, 0x40 ;  /* 0x000000400b0b9836 */ /* 0x000fce0000000000 */
.L_x_14:
[----:B------:R-:W-:Y:S01]  /*0780*/  LEA R14, R13, 0xc0800000, 0x17 ;  /* 0xc08000000d0e7811 */ /* 0x000fe200078eb8ff */
[----:B------:R-:W-:Y:S04]  /*0790*/  BSSY.RECONVERGENT B2, `(.L_x_19) ;  /* 0x0000036000027945 */ /* 0x000fe80003800200 */
[----:B------:R-:W-:Y:S02]  /*07a0*/  IMAD.IADD R16, R15, 0x1, -R14 ;  /* 0x000000010f107824 */ /* 0x000fe400078e0a0e */
[----:B------:R-:W-:Y:S02]  /*07b0*/  VIADD R14, R18, 0xffffff81 ;  /* 0xffffff81120e7836 */ /* 0x000fe40000000000 */
[----:B------:R-:W0:Y:S01]  /*07c0*/  MUFU.RCP R15, R16 ;  /* 0x00000010000f7308 */ /* 0x000e220000001000 */
[----:B------:R-:W-:Y:S01]  /*07d0*/  FADD.FTZ R17, -R16, -RZ ;  /* 0x800000ff10117221 */ /* 0x000fe20000010100 */
[C---:B------:R-:W-:Y:S01]  /*07e0*/  IMAD R2, R14.reuse, -0x800000, R2 ;  /* 0xff8000000e027824 */ /* 0x040fe200078e0202 */
[----:B------:R-:W-:-:S05]  /*07f0*/  IADD3 R14, PT, PT, R14, 0x7f, -R13 ;  /* 0x0000007f0e0e7810 */ /* 0x000fca0007ffe80d */
[----:B------:R-:W-:Y:S02]  /*0800*/  IMAD.IADD R14, R14, 0x1, R11 ;  /* 0x000000010e0e7824 */ /* 0x000fe400078e020b */
[----:B0-----:R-:W-:-:S04]  /*0810*/  FFMA R18, R15, R17, 1 ;  /* 0x3f8000000f127423 */ /* 0x001fc80000000011 */
[----:B------:R-:W-:-:S04]  /*0820*/  FFMA R15, R15, R18, R15 ;  /* 0x000000120f0f7223 */ /* 0x000fc8000000000f */
[----:B------:R-:W-:-:S04]  /*0830*/  FFMA R18, R2, R15, RZ ;  /* 0x0000000f02127223 */ /* 0x000fc800000000ff */
[----:B------:R-:W-:-:S04]  /*0840*/  FFMA R19, R17, R18, R2 ;  /* 0x0000001211137223 */ /* 0x000fc80000000002 */
[----:B------:R-:W-:-:S04]  /*0850*/  FFMA R18, R15, R19, R18 ;  /* 0x000000130f127223 */ /* 0x000fc80000000012 */
[----:B------:R-:W-:-:S04]  /*0860*/  FFMA R17, R17, R18, R2 ;  /* 0x0000001211117223 */ /* 0x000fc80000000002 */
[----:B------:R-:W-:-:S05]  /*0870*/  FFMA R2, R15, R17, R18 ;  /* 0x000000110f027223 */ /* 0x000fca0000000012 */
[----:B------:R-:W-:-:S04]  /*0880*/  SHF.R.U32.HI R13, RZ, 0x17, R2 ;  /* 0x00000017ff0d7819 */ /* 0x000fc80000011602 */
[----:B------:R-:W-:-:S05]  /*0890*/  LOP3.LUT R13, R13, 0xff, RZ, 0xc0, !PT ;  /* 0x000000ff0d0d7812 */ /* 0x000fca00078ec0ff */
[----:B------:R-:W-:-:S04]  /*08a0*/  IMAD.IADD R19, R13, 0x1, R14 ;  /* 0x000000010d137824 */ /* 0x000fc800078e020e */
[----:B------:R-:W-:-:S05]  /*08b0*/  VIADD R11, R19, 0xffffffff ;  /* 0xffffffff130b7836 */ /* 0x000fca0000000000 */
[----:B------:R-:W-:-:S13]  /*08c0*/  ISETP.GE.U32.AND P0, PT, R11, 0xfe, PT ;  /* 0x000000fe0b00780c */ /* 0x000fda0003f06070 */
[----:B------:R-:W-:Y:S05]  /*08d0*/  @!P0 BRA `(.L_x_20) ;  /* 0x0000000000808947 */ /* 0x000fea0003800000 */
[----:B------:R-:W-:-:S13]  /*08e0*/  ISETP.GT.AND P0, PT, R19, 0xfe, PT ;  /* 0x000000fe1300780c */ /* 0x000fda0003f04270 */
[----:B------:R-:W-:Y:S05]  /*08f0*/  @P0 BRA `(.L_x_21) ;  /* 0x00000000006c0947 */ /* 0x000fea0003800000 */
[----:B------:R-:W-:-:S13]  /*0900*/  ISETP.GE.AND P0, PT, R19, 0x1, PT ;  /* 0x000000011300780c */ /* 0x000fda0003f06270 */
[----:B------:R-:W-:Y:S05]  /*0910*/  @P0 BRA `(.L_x_22) ;  /* 0x0000000000740947 */ /* 0x000fea0003800000 */
[----:B------:R-:W-:Y:S02]  /*0920*/  ISETP.GE.AND P0, PT, R19, -0x18, PT ;  /* 0xffffffe81300780c */ /* 0x000fe40003f06270 */
[----:B------:R-:W-:-:S11]  /*0930*/  LOP3.LUT R2, R2, 0x80000000, RZ, 0xc0, !PT ;  /* 0x8000000002027812 */ /* 0x000fd600078ec0ff */
[----:B------:R-:W-:Y:S05]  /*0940*/  @!P0 BRA `(.L_x_22) ;  /* 0x0000000000688947 */ /* 0x000fea0003800000 */
[-CC-:B------:R-:W-:Y:S01]  /*0950*/  FFMA.RZ R11, R15, R17.reuse, R18.reuse ;  /* 0x000000110f0b7223 */ /* 0x180fe2000000c012 */
[----:B------:R-:W-:Y:S02]  /*0960*/  VIADD R16, R19, 0x20 ;  /* 0x0000002013107836 */ /* 0x000fe40000000000 */
[-CC-:B------:R-:W-:Y:S01]  /*0970*/  FFMA.RM R14, R15, R17.reuse, R18.reuse ;  /* 0x000000110f0e7223 */ /* 0x180fe20000004012 */
[----:B------:R-:W-:Y:S02]  /*0980*/  ISETP.NE.AND P2, PT, R19, RZ, PT ;  /* 0x000000ff1300720c */ /* 0x000fe40003f45270 */
[----:B------:R-:W-:Y:S01]  /*0990*/  LOP3.LUT R13, R11, 0x7fffff, RZ, 0xc0, !PT ;  /* 0x007fffff0b0d7812 */ /* 0x000fe200078ec0ff */
[----:B------:R-:W-:Y:S01]  /*09a0*/  FFMA.RP R11, R15, R17, R18 ;  /* 0x000000110f0b7223 */ /* 0x000fe20000008012 */
[----:B------:R-:W-:Y:S01]  /*09b0*/  IMAD.MOV R15, RZ, RZ, -R19 ;  /* 0x000000ffff0f7224 */ /* 0x000fe200078e0a13 */
[----:B------:R-:W-:Y:S02]  /*09c0*/  ISETP.NE.AND P1, PT, R19, RZ, PT ;  /* 0x000000ff1300720c */ /* 0x000fe40003f25270 */
[----:B------:R-:W-:-:S02]  /*09d0*/  LOP3.LUT R13, R13, 0x800000, RZ, 0xfc, !PT ;  /* 0x008000000d0d7812 */ /* 0x000fc400078efcff */
[----:B------:R-:W-:Y:S02]  /*09e0*/  FSETP.NEU.FTZ.AND P0, PT, R11, R14, PT ;  /* 0x0000000e0b00720b */ /* 0x000fe40003f1d000 */
[----:B------:R-:W-:Y:S02]  /*09f0*/  SHF.L.U32 R16, R13, R16, RZ ;  /* 0x000000100d107219 */ /* 0x000fe400000006ff */
[----:B------:R-:W-:Y:S02]  /*0a00*/  SEL R14, R15, RZ, P2 ;  /* 0x000000ff0f0e7207 */ /* 0x000fe40001000000 */
[----:B------:R-:W-:Y:S02]  /*0a10*/  ISETP.NE.AND P1, PT, R16, RZ, P1 ;  /* 0x000000ff1000720c */ /* 0x000fe40000f25270 */
[----:B------:R-:W-:Y:S02]  /*0a20*/  SHF.R.U32.HI R14, RZ, R14, R13 ;  /* 0x0000000eff0e7219 */ /* 0x000fe4000001160d */
[----:B------:R-:W-:-:S02]  /*0a30*/  PLOP3.LUT P0, PT, P0, P1, PT, 0xf8, 0x8f ;  /* 0x00000000008f781c */ /* 0x000fc40000703f70 */
[----:B------:R-:W-:Y:S02]  /*0a40*/  SHF.R.U32.HI R16, RZ, 0x1, R14 ;  /* 0x00000001ff107819 */ /* 0x000fe4000001160e */
[----:B------:R-:W-:-:S04]  /*0a50*/  SEL R11, RZ, 0x1, !P0 ;  /* 0x00000001ff0b7807 */ /* 0x000fc80004000000 */
[----:B------:R-:W-:-:S04]  /*0a60*/  LOP3.LUT R11, R11, 0x1, R16, 0xf8, !PT ;  /* 0x000000010b0b7812 */ /* 0x000fc800078ef810 */
[----:B------:R-:W-:-:S05]  /*0a70*/  LOP3.LUT R11, R11, R14, RZ, 0xc0, !PT ;  /* 0x0000000e0b0b7212 */ /* 0x000fca00078ec0ff */
[----:B------:R-:W-:-:S05]  /*0a80*/  IMAD.IADD R11, R16, 0x1, R11 ;  /* 0x00000001100b7824 */ /* 0x000fca00078e020b */
[----:B------:R-:W-:Y:S01]  /*0a90*/  LOP3.LUT R2, R11, R2, RZ, 0xfc, !PT ;  /* 0x000000020b027212 */ /* 0x000fe200078efcff */
[----:B------:R-:W-:Y:S06]  /*0aa0*/  BRA `(.L_x_22) ;  /* 0x0000000000107947 */ /* 0x000fec0003800000 */
.L_x_21:
[----:B------:R-:W-:-:S04]  /*0ab0*/  LOP3.LUT R2, R2, 0x80000000, RZ, 0xc0, !PT ;  /* 0x8000000002027812 */ /* 0x000fc800078ec0ff */
[----:B------:R-:W-:Y:S01]  /*0ac0*/  LOP3.LUT R2, R2, 0x7f800000, RZ, 0xfc, !PT ;  /* 0x7f80000002027812 */ /* 0x000fe200078efcff */
[----:B------:R-:W-:Y:S06]  /*0ad0*/  BRA `(.L_x_22) ;  /* 0x0000000000047947 */ /* 0x000fec0003800000 */
.L_x_20:
[----:B------:R-:W-:-:S07]  /*0ae0*/  IMAD R2, R14, 0x800000, R2 ;  /* 0x008000000e027824 */ /* 0x000fce00078e0202 */
.L_x_22:
[----:B------:R-:W-:Y:S05]  /*0af0*/  BSYNC.RECONVERGENT B2 ;  /* 0x0000000000027941 */ /* 0x000fea0003800200 */
.L_x_19:
[----:B------:R-:W-:Y:S05]  /*0b00*/  BRA `(.L_x_23) ;  /* 0x0000000000207947 */ /* 0x000fea0003800000 */
.L_x_18:
[----:B------:R-:W-:-:S04]  /*0b10*/  LOP3.LUT R2, R15, 0x80000000, R2, 0x48, !PT ;  /* 0x800000000f027812 */ /* 0x000fc800078e4802 */
[----:B------:R-:W-:Y:S01]  /*0b20*/  LOP3.LUT R2, R2, 0x7f800000, RZ, 0xfc, !PT ;  /* 0x7f80000002027812 */ /* 0x000fe200078efcff */
[----:B------:R-:W-:Y:S06]  /*0b30*/  BRA `(.L_x_23) ;  /* 0x0000000000147947 */ /* 0x000fec0003800000 */
.L_x_17:
[----:B------:R-:W-:Y:S01]  /*0b40*/  LOP3.LUT R2, R15, 0x80000000, R2, 0x48, !PT ;  /* 0x800000000f027812 */ /* 0x000fe200078e4802 */
[----:B------:R-:W-:Y:S06]  /*0b50*/  BRA `(.L_x_23) ;  /* 0x00000000000c7947 */ /* 0x000fec0003800000 */
.L_x_16:
[----:B------:R-:W0:Y:S01]  /*0b60*/  MUFU.RSQ R2, -QNAN ;  /* 0xffc0000000027908 */ /* 0x000e220000001400 */
[----:B------:R-:W-:Y:S05]  /*0b70*/  BRA `(.L_x_23) ;  /* 0x0000000000047947 */ /* 0x000fea0003800000 */
.L_x_15:
[----:B------:R-:W-:-:S07]  /*0b80*/  FADD.FTZ R2, R2, R3 ;  /* 0x0000000302027221 */ /* 0x000fce0000010000 */
.L_x_23:
[----:B------:R-:W-:Y:S05]  /*0b90*/  BSYNC.RECONVERGENT B1 ;  /* 0x0000000000017941 */ /* 0x000fea0003800200 */
.L_x_13:
[----:B------:R-:W-:-:S04]  /*0ba0*/  IMAD.MOV.U32 R13, RZ, RZ, 0x0 ;  /* 0x00000000ff0d7424 */ /* 0x000fc800078e00ff */
[----:B0-----:R-:W-:Y:S05]  /*0bb0*/  RET.REL.NODEC R12 `(_Z13coarse_reducePfS_S_S_iPi) ;  /* 0xfffffff40c107950 */ /* 0x001fea0003c3ffff */
.L_x_24:
        /* <DEDUP_REMOVED lines=12> */
.L_x_38:


//--------------------- .text._Z11fine_reducePKfS0_iS0_S0_PiPfS2_iS1_ --------------------------
	.section	.text._Z11fine_reducePKfS0_iS0_S0_PiPfS2_iS1_,"ax",@progbits
	.align	128
        .global         _Z11fine_reducePKfS0_iS0_S0_PiPfS2_iS1_
        .type           _Z11fine_reducePKfS0_iS0_S0_PiPfS2_iS1_,@function
        .size           _Z11fine_reducePKfS0_iS0_S0_PiPfS2_iS1_,(.L_x_43 - _Z11fine_reducePKfS0_iS0_S0_PiPfS2_iS1_)
        .other          _Z11fine_reducePKfS0_iS0_S0_PiPfS2_iS1_,@"STO_CUDA_ENTRY STV_DEFAULT"
_Z11fine_reducePKfS0_iS0_S0_PiPfS2_iS1_:
.text._Z11fine_reducePKfS0_iS0_S0_PiPfS2_iS1_:
[----:B------:R-:W-:Y:S01]  /*0000*/  LDC R1, c[0x0][0x37c] ;  /* 0x0000df00ff017b82 */ /* 0x000fe20000000800 */
[----:B------:R-:W0:Y:S07]  /*0010*/  S2R R0, SR_TID.X ;  /* 0x0000000000007919 */ /* 0x000e2e0000002100 */
[----:B------:R-:W0:Y:S01]  /*0020*/  S2UR UR6, SR_CTAID.X ;  /* 0x00000000000679c3 */ /* 0x000e220000002500 */
[----:B------:R-:W1:Y:S07]  /*0030*/  LDCU UR4, c[0x0][0x390] ;  /* 0x00007200ff0477ac */ /* 0x000e6e0008000800 */
[----:B------:R-:W0:Y:S02]  /*0040*/  LDC R3, c[0x0][0x360] ;  /* 0x0000d800ff037b82 */ /* 0x000e240000000800 */
[----:B0-----:R-:W-:-:S05]  /*0050*/  IMAD R2, R3, UR6, R0 ;  /* 0x0000000603027c24 */ /* 0x001fca000f8e0200 */
[----:B-1----:R-:W-:-:S13]  /*0060*/  ISETP.GE.AND P0, PT, R2, UR4, PT ;  /* 0x0000000402007c0c */ /* 0x002fda000bf06270 */
[----:B------:R-:W-:Y:S05]  /*0070*/  @P0 EXIT ;  /* 0x000000000000094d */ /* 0x000fea0003800000 */
[----:B------:R-:W0:Y:S01]  /*0080*/  LDC R13, c[0x0][0x3c0] ;  /* 0x0000f000ff0d7b82 */ /* 0x000e220000000800 */
[----:B------:R-:W1:Y:S07]  /*0090*/  LDCU.64 UR8, c[0x0][0x358] ;  /* 0x00006b00ff0877ac */ /* 0x000e6e0008000a00 */
[----:B------:R-:W2:Y:S08]  /*00a0*/  LDC.64 R8, c[0x0][0x380] ;  /* 0x0000e000ff087b82 */ /* 0x000eb00000000a00 */
[----:B------:R-:W3:Y:S01]  /*00b0*/  LDC.64 R10, c[0x0][0x388] ;  /* 0x0000e200ff0a7b82 */ /* 0x000ee20000000a00 */
[----:B0-----:R-:W-:-:S13]  /*00c0*/  ISETP.GE.AND P0, PT, R0, R13, PT ;  /* 0x0000000d0000720c */ /* 0x001fda0003f06270 */
[----:B------:R-:W0:Y:S08]  /*00d0*/  @!P0 LDC.64 R4, c[0x0][0x398] ;  /* 0x0000e600ff048b82 */ /* 0x000e300000000a00 */
[----:B------:R-:W4:Y:S01]  /*00e0*/  @!P0 LDC.64 R6, c[0x0][0x3a0] ;  /* 0x0000e800ff068b82 */ /* 0x000f220000000a00 */
[----:B0-----:R-:W-:-:S06]  /*00f0*/  @!P0 IMAD.WIDE.U32 R4, R0, 0x4, R4 ;  /* 0x0000000400048825 */ /* 0x001fcc00078e0004 */
[----:B-1----:R-:W3:Y:S01]  /*0100*/  @!P0 LDG.E.CONSTANT R5, desc[UR8][R4.64] ;  /* 0x0000000804058981 */ /* 0x002ee2000c1e9900 */
[----:B----4-:R-:W-:-:S06]  /*0110*/  @!P0 IMAD.WIDE.U32 R6, R0, 0x4, R6 ;  /* 0x0000000400068825 */ /* 0x010fcc00078e0006 */
[----:B------:R-:W4:Y:S01]  /*0120*/  @!P0 LDG.E.CONSTANT R6, desc[UR8][R6.64] ;  /* 0x0000000806068981 */ /* 0x000f22000c1e9900 */
[----:B--2---:R-:W-:-:S04]  /*0130*/  IMAD.WIDE R8, R2, 0x4, R8 ;  /* 0x0000000402087825 */ /* 0x004fc800078e0208 */
[----:B---3--:R-:W-:Y:S01]  /*0140*/  IMAD.WIDE R10, R2, 0x4, R10 ;  /* 0x00000004020a7825 */ /* 0x008fe200078e020a */
[----:B------:R0:W5:Y:S04]  /*0150*/  LDG.E.CONSTANT R12, desc[UR8][R8.64] ;  /* 0x00000008080c7981 */ /* 0x000168000c1e9900 */
[----:B------:R0:W5:Y:S01]  /*0160*/  LDG.E.CONSTANT R14, desc[UR8][R10.64] ;  /* 0x000000080a0e7981 */ /* 0x000162000c1e9900 */
[----:B------:R-:W1:Y:S01]  /*0170*/  S2R R16, SR_CgaCtaId ;  /* 0x0000000000107919 */ /* 0x000e620000008800 */
[----:B------:R-:W-:Y:S01]  /*0180*/  MOV R15, 0x400 ;  /* 0x00000400000f7802 */ /* 0x000fe20000000f00 */
[----:B------:R-:W-:-:S03]  /*0190*/  IMAD.MOV.U32 R17, RZ, RZ, -0x1 ;  /* 0xffffffffff117424 */ /* 0x000fc600078e00ff */
[----:B-1----:R-:W-:-:S04]  /*01a0*/  LEA R15, R16, R15, 0x18 ;  /* 0x0000000f100f7211 */ /* 0x002fc800078ec0ff */
[----:B------:R-:W-:-:S04]  /*01b0*/  LEA R16, R0, R15, 0x2 ;  /* 0x0000000f00107211 */ /* 0x000fc800078e10ff */
[C---:B------:R-:W-:Y:S01]  /*01c0*/  @!P0 LEA R19, R13.reuse, R16, 0x2 ;  /* 0x000000100d138211 */ /* 0x040fe200078e10ff */
[----:B------:R0:W-:Y:S04]  /*01d0*/  @!P0 STS [R16], R5 ;  /* 0x0000000510008388 */ /* 0x0001e80000000800 */
[----:B----4-:R0:W-:Y:S01]  /*01e0*/  @!P0 STS [R19], R6 ;  /* 0x0000000613008388 */ /* 0x0101e20000000800 */
[----:B------:R-:W-:Y:S01]  /*01f0*/  BAR.SYNC.DEFER_BLOCKING 0x0 ;  /* 0x0000000000007b1d */ /* 0x000fe20000010000 */
[----:B------:R-:W-:-:S13]  /*0200*/  ISETP.GE.AND P0, PT, R13, 0x1, PT ;  /* 0x000000010d00780c */ /* 0x000fda0003f06270 */
[----:B0-----:R-:W-:Y:S05]  /*0210*/  @!P0 BRA `(.L_x_25) ;  /* 0x0000000800848947 */ /* 0x001fea0003800000 */
[C---:B------:R-:W-:Y:S01]  /*0220*/  ISETP.GE.U32.AND P2, PT, R13.reuse, 0x8, PT ;  /* 0x000000080d00780c */ /* 0x040fe20003f46070 */
[----:B------:R-:W-:Y:S01]  /*0230*/  IMAD.MOV.U32 R18, RZ, RZ, RZ ;  /* 0x000000ffff127224 */ /* 0x000fe200078e00ff */
[----:B------:R-:W-:Y:S02]  /*0240*/  LOP3.LUT R24, R13, 0x7, RZ, 0xc0, !PT ;  /* 0x000000070d187812 */ /* 0x000fe400078ec0ff */
[----:B------:R-:W-:Y:S02]  /*0250*/  MOV R19, 0x7f7fffff ;  /* 0x7f7fffff00137802 */ /* 0x000fe40000000f00 */
[----:B------:R-:W-:Y:S02]  /*0260*/  ISETP.NE.AND P1, PT, R24, RZ, PT ;  /* 0x000000ff1800720c */ /* 0x000fe40003f25270 */
[----:B------:R-:W-:-:S05]  /*0270*/  MOV R17, 0xffffffff ;  /* 0xffffffff00117802 */ /* 0x000fca0000000f00 */
[----:B------:R-:W-:Y:S06]  /*0280*/  @!P2 BRA `(.L_x_26) ;  /* 0x000000040030a947 */ /* 0x000fec0003800000 */
[----:B------:R-:W-:Y:S01]  /*0290*/  HFMA2 R21, -RZ, RZ, 0, 0 ;  /* 0x00000000ff157431 */ /* 0x000fe200000001ff */
[----:B------:R-:W-:Y:S01]  /*02a0*/  LOP3.LUT R18, R13, 0x7ffffff8, RZ, 0xc0, !PT ;  /* 0x7ffffff80d127812 */ /* 0x000fe200078ec0ff */
[----:B------:R-:W-:Y:S01]  /*02b0*/  IMAD.MOV.U32 R17, RZ, RZ, -0x1 ;  /* 0xffffffffff117424 */ /* 0x000fe200078e00ff */
[----:B------:R-:W-:Y:S02]  /*02c0*/  IADD3 R20, PT, PT, R15, 0x10, RZ ;  /* 0x000000100f147810 */ /* 0x000fe40007ffe0ff */
[----:B------:R-:W-:-:S07]  /*02d0*/  MOV R19, 0x7f7fffff ;  /* 0x7f7fffff00137802 */ /* 0x000fce0000000f00 */
.L_x_27:
[----:B------:R-:W-:Y:S01]  /*02e0*/  LEA R22, R13, R20, 0x2 ;  /* 0x000000140d167211 */ /* 0x000fe200078e10ff */
[----:B------:R-:W0:Y:S04]  /*02f0*/  LDS.128 R4, [R20+-0x10] ;  /* 0xfffff00014047984 */ /* 0x000e280000000c00 */
[----:B------:R-:W1:Y:S04]  /*0300*/  LDS R9, [R22+-0x10] ;  /* 0xfffff00016097984 */ /* 0x000e680000000800 */
[----:B------:R-:W2:Y:S04]  /*0310*/  LDS R11, [R22+-0xc] ;  /* 0xfffff400160b7984 */ /* 0x000ea80000000800 */
[----:B------:R-:W3:Y:S04]  /*0320*/  LDS R23, [R22+-0x8] ;  /* 0xfffff80016177984 */ /* 0x000ee80000000800 */
[----:B------:R-:W4:Y:S01]  /*0330*/  LDS R25, [R22+-0x4] ;  /* 0xfffffc0016197984 */ /* 0x000f220000000800 */
[C---:B0----5:R-:W-:Y:S01]  /*0340*/  FADD R4, R12.reuse, -R4 ;  /* 0x800000040c047221 */ /* 0x061fe20000000000 */
[C---:B------:R-:W-:Y:S01]  /*0350*/  FADD R8, R12.reuse, -R5 ;  /* 0x800000050c087221 */ /* 0x040fe20000000000 */
[----:B------:R-:W-:Y:S01]  /*0360*/  FADD R6, R12, -R6 ;  /* 0x800000060c067221 */ /* 0x000fe20000000000 */
[----:B------:R-:W0:Y:S01]  /*0370*/  LDS R5, [R22] ;  /* 0x0000000016057984 */ /* 0x000e220000000800 */
[----:B-1----:R-:W-:Y:S01]  /*0380*/  FADD R9, R14, -R9 ;  /* 0x800000090e097221 */ /* 0x002fe20000000000 */
[----:B------:R-:W-:-:S03]  /*0390*/  FADD R7, R12, -R7 ;  /* 0x800000070c077221 */ /* 0x000fc60000000000 */
[----:B------:R-:W-:Y:S01]  /*03a0*/  FMUL R9, R9, R9 ;  /* 0x0000000909097220 */ /* 0x000fe20000400000 */
[----:B--2---:R-:W-:-:S03]  /*03b0*/  FADD R11, R14, -R11 ;  /* 0x8000000b0e0b7221 */ /* 0x004fc60000000000 */
[----:B------:R-:W-:Y:S01]  /*03c0*/  FFMA R4, R4, R4, R9 ;  /* 0x0000000404047223 */ /* 0x000fe20000000009 */
[----:B------:R-:W-:Y:S01]  /*03d0*/  FMUL R11, R11, R11 ;  /* 0x0000000b0b0b7220 */ /* 0x000fe20000400000 */
[C---:B---3--:R-:W-:Y:S01]  /*03e0*/  FADD R23, R14.reuse, -R23 ;  /* 0x800000170e177221 */ /* 0x048fe20000000000 */
[----:B----4-:R-:W-:Y:S02]  /*03f0*/  FADD R25, R14, -R25 ;  /* 0x800000190e197221 */ /* 0x010fe40000000000 */
[----:B------:R-:W-:Y:S01]  /*0400*/  FFMA R27, R8, R8, R11 ;  /* 0x00000008081b7223 */ /* 0x000fe2000000000b */
[C---:B------:R-:W-:Y:S01]  /*0410*/  FSETP.GEU.AND P3, PT, R4.reuse, R19, PT ;  /* 0x000000130400720b */ /* 0x040fe20003f6e000 */
[----:B------:R1:W2:Y:S01]  /*0420*/  LDS.128 R8, [R20] ;  /* 0x0000000014087984 */ /* 0x0002a20000000c00 */
[----:B------:R-:W-:Y:S02]  /*0430*/  FMUL R29, R23, R23 ;  /* 0x00000017171d7220 */ /* 0x000fe40000400000 */
[----:B------:R-:W-:Y:S01]  /*0440*/  FSEL R4, R4, R19, !P3 ;  /* 0x0000001304047208 */ /* 0x000fe20005800000 */
[----:B------:R-:W3:Y:S01]  /*0450*/  LDS R23, [R22+0xc] ;  /* 0x00000c0016177984 */ /* 0x000ee20000000800 */
[----:B------:R-:W-:Y:S01]  /*0460*/  FFMA R29, R6, R6, R29 ;  /* 0x00000006061d7223 */ /* 0x000fe2000000001d */
[----:B------:R-:W-:Y:S01]  /*0470*/  FMUL R6, R25, R25 ;  /* 0x0000001919067220 */ /* 0x000fe20000400000 */
[-C--:B------:R-:W-:Y:S01]  /*0480*/  FSETP.GEU.AND P6, PT, R27, R4.reuse, PT ;  /* 0x000000041b00720b */ /* 0x080fe20003fce000 */
[----:B------:R-:W4:Y:S01]  /*0490*/  LDS R19, [R22+0x4] ;  /* 0x0000040016137984 */ /* 0x000f220000000800 */
[----:B------:R-:W-:Y:S01]  /*04a0*/  SEL R17, R21, R17, !P3 ;  /* 0x0000001115117207 */ /* 0x000fe20005800000 */
[----:B------:R-:W-:Y:S01]  /*04b0*/  FFMA R6, R7, R7, R6 ;  /* 0x0000000707067223 */ /* 0x000fe20000000006 */
[----:B------:R-:W-:-:S02]  /*04c0*/  FSEL R4, R27, R4, !P6 ;  /* 0x000000041b047208 */ /* 0x000fc40007000000 */
[----:B------:R-:W4:Y:S01]  /*04d0*/  LDS R27, [R22+0x8] ;  /* 0x00000800161b7984 */ /* 0x000f220000000800 */
[----:B-1----:R-:W-:Y:S02]  /*04e0*/  IADD3 R20, PT, PT, R20, 0x20, RZ ;  /* 0x0000002014147810 */ /* 0x002fe40007ffe0ff */
[----:B------:R-:W-:-:S04]  /*04f0*/  FSETP.GEU.AND P5, PT, R29, R4, PT ;  /* 0x000000041d00720b */ /* 0x000fc80003fae000 */
[----:B------:R-:W-:Y:S01]  /*0500*/  FSEL R29, R29, R4, !P5 ;  /* 0x000000041d1d7208 */ /* 0x000fe20006800000 */
[----:B------:R-:W-:Y:S02]  /*0510*/  @!P6 VIADD R17, R21, 0x1 ;  /* 0x000000011511e836 */ /* 0x000fe40000000000 */
[----:B0-----:R-:W-:Y:S01]  /*0520*/  FADD R5, R14, -R5 ;  /* 0x800000050e057221 */ /* 0x001fe20000000000 */
[----:B------:R-:W-:-:S03]  /*0530*/  FSETP.GEU.AND P4, PT, R6, R29, PT ;  /* 0x0000001d0600720b */ /* 0x000fc60003f8e000 */
[----:B------:R-:W-:Y:S01]  /*0540*/  FMUL R5, R5, R5 ;  /* 0x0000000505057220 */ /* 0x000fe20000400000 */
[----:B------:R-:W-:Y:S02]  /*0550*/  FSEL R6, R6, R29, !P4 ;  /* 0x0000001d06067208 */ /* 0x000fe40006000000 */
[----:B------:R-:W-:-:S07]  /*0560*/  @!P5 IADD3 R17, PT, PT, R21, 0x2, RZ ;  /* 0x000000021511d810 */ /* 0x000fce0007ffe0ff */
[----:B------:R-:W-:Y:S01]  /*0570*/  @!P4 IADD3 R17, PT, PT, R21, 0x3, RZ ;  /* 0x000000031511c810 */ /* 0x000fe20007ffe0ff */
[C---:B--2---:R-:W-:Y:S01]  /*0580*/  FADD R8, R12.reuse, -R8 ;  /* 0x800000080c087221 */ /* 0x044fe20000000000 */
[C---:B------:R-:W-:Y:S01]  /*0590*/  FADD R9, R12.reuse, -R9 ;  /* 0x800000090c097221 */ /* 0x040fe20000000000 */
[C---:B------:R-:W-:Y:S01]  /*05a0*/  FADD R10, R12.reuse, -R10 ;  /* 0x8000000a0c0a7221 */ /* 0x040fe20000000000 */
[----:B------:R-:W-:Y:S01]  /*05b0*/  FADD R11, R12, -R11 ;  /* 0x8000000b0c0b7221 */ /* 0x000fe20000000000 */
[----:B------:R-:W-:Y:S01]  /*05c0*/  FFMA R5, R8, R8, R5 ;  /* 0x0000000808057223 */ /* 0x000fe20000000005 */
[C---:B---3--:R-:W-:Y:S01]  /*05d0*/  FADD R23, R14.reuse, -R23 ;  /* 0x800000170e177221 */ /* 0x048fe20000000000 */
[----:B----4-:R-:W-:-:S03]  /*05e0*/  FADD R19, R14, -R19 ;  /* 0x800000130e137221 */ /* 0x010fc60000000000 */
[-C--:B------:R-:W-:Y:S01]  /*05f0*/  FSETP.GEU.AND P2, PT, R5, R6.reuse, PT ;  /* 0x000000060500720b */ /* 0x080fe20003f4e000 */
[----:B------:R-:W-:Y:S01]  /*0600*/  FMUL R4, R19, R19 ;  /* 0x0000001313047220 */ /* 0x000fe20000400000 */
[----:B------:R-:W-:Y:S02]  /*0610*/  FADD R27, R14, -R27 ;  /* 0x8000001b0e1b7221 */ /* 0x000fe40000000000 */
[----:B------:R-:W-:Y:S01]  /*0620*/  FSEL R5, R5, R6, !P2 ;  /* 0x0000000605057208 */ /* 0x000fe20005000000 */
[----:B------:R-:W-:Y:S01]  /*0630*/  FMUL R6, R23, R23 ;  /* 0x0000001717067220 */ /* 0x000fe20000400000 */
[----:B------:R-:W-:Y:S01]  /*0640*/  FFMA R4, R9, R9, R4 ;  /* 0x0000000909047223 */ /* 0x000fe20000000004 */
[----:B------:R-:W-:Y:S02]  /*0650*/  FMUL R27, R27, R27 ;  /* 0x0000001b1b1b7220 */ /* 0x000fe40000400000 */
[----:B------:R-:W-:Y:S02]  /*0660*/  FFMA R11, R11, R11, R6 ;  /* 0x0000000b0b0b7223 */ /* 0x000fe40000000006 */
[----:B------:R-:W-:Y:S01]  /*0670*/  FSETP.GEU.AND P3, PT, R4, R5, PT ;  /* 0x000000050400720b */ /* 0x000fe20003f6e000 */
[----:B------:R-:W-:Y:S01]  /*0680*/  FFMA R27, R10, R10, R27 ;  /* 0x0000000a0a1b7223 */ /* 0x000fe2000000001b */
[----:B------:R-:W-:-:S02]  /*0690*/  @!P2 VIADD R17, R21, 0x4 ;  /* 0x000000041511a836 */ /* 0x000fc40000000000 */
[----:B------:R-:W-:-:S04]  /*06a0*/  FSEL R4, R4, R5, !P3 ;  /* 0x0000000504047208 */ /* 0x000fc80005800000 */
[----:B------:R-:W-:-:S04]  /*06b0*/  FSETP.GEU.AND P6, PT, R27, R4, PT ;  /* 0x000000041b00720b */ /* 0x000fc80003fce000 */
[----:B------:R-:W-:Y:S02]  /*06c0*/  FSEL R4, R27, R4, !P6 ;  /* 0x000000041b047208 */ /* 0x000fe40007000000 */
[----:B------:R-:W-:Y:S02]  /*06d0*/  @!P3 IADD3 R17, PT, PT, R21, 0x5, RZ ;  /* 0x000000051511b810 */ /* 0x000fe40007ffe0ff */
[----:B------:R-:W-:-:S04]  /*06e0*/  FSETP.GEU.AND P4, PT, R11, R4, PT ;  /* 0x000000040b00720b */ /* 0x000fc80003f8e000 */
[----:B------:R-:W-:Y:S02]  /*06f0*/  FSEL R19, R11, R4, !P4 ;  /* 0x000000040b137208 */ /* 0x000fe40006000000 */
[----:B------:R-:W-:-:S07]  /*0700*/  @!P6 IADD3 R17, PT, PT, R21, 0x6, RZ ;  /* 0x000000061511e810 */ /* 0x000fce0007ffe0ff */
[C---:B------:R-:W-:Y:S01]  /*0710*/  @!P4 VIADD R17, R21.reuse, 0x7 ;  /* 0x000000071511c836 */ /* 0x040fe20000000000 */
[----:B------:R-:W-:-:S04]  /*0720*/  IADD3 R21, PT, PT, R21, 0x8, RZ ;  /* 0x0000000815157810 */ /* 0x000fc80007ffe0ff */
[----:B------:R-:W-:-:S13]  /*0730*/  ISETP.NE.AND P2, PT, R21, R18, PT ;  /* 0x000000121500720c */ /* 0x000fda0003f45270 */
[----:B------:R-:W-:Y:S05]  /*0740*/  @P2 BRA `(.L_x_27) ;  /* 0xfffffff800e42947 */ /* 0x000fea000383ffff */
.L_x_26:
[----:B------:R-:W-:Y:S05]  /*0750*/  @!P1 BRA `(.L_x_25) ;  /* 0x0000000400349947 */ /* 0x000fea0003800000 */
[----:B------:R-:W-:Y:S02]  /*0760*/  ISETP.GE.U32.AND P1, PT, R24, 0x4, PT ;  /* 0x000000041800780c */ /* 0x000fe40003f26070 */
[----:B------:R-:W-:-:S04]  /*0770*/  LOP3.LUT R20, R13, 0x3, RZ, 0xc0, !PT ;  /* 0x000000030d147812 */ /* 0x000fc800078ec0ff */
[----:B------:R-:W-:-:S07]  /*0780*/  ISETP.NE.AND P5, PT, R20, RZ, PT ;  /* 0x000000ff1400720c */ /* 0x000fce0003fa5270 */
[----:B------:R-:W-:Y:S06]  /*0790*/  @!P1 BRA `(.L_x_28) ;  /* 0x0000000000949947 */ /* 0x000fec0003800000 */
[----:B------:R-:W-:-:S05]  /*07a0*/  IMAD R8, R18, 0x4, R15 ;  /* 0x0000000412087824 */ /* 0x000fca00078e020f */
[----:B------:R-:W-:Y:S01]  /*07b0*/  LEA R10, R13, R8, 0x2 ;  /* 0x000000080d0a7211 */ /* 0x000fe200078e10ff */
[----:B------:R-:W0:Y:S04]  /*07c0*/  LDS.64 R6, [R8] ;  /* 0x0000000008067984 */ /* 0x000e280000000a00 */
[----:B------:R-:W1:Y:S04]  /*07d0*/  LDS R21, [R10] ;  /* 0x000000000a157984 */ /* 0x000e680000000800 */
[----:B------:R-:W2:Y:S04]  /*07e0*/  LDS R23, [R10+0x4] ;  /* 0x000004000a177984 */ /* 0x000ea80000000800 */
[----:B------:R-:W3:Y:S04]  /*07f0*/  LDS R9, [R10+0x8] ;  /* 0x000008000a097984 */ /* 0x000ee80000000800 */
[----:B------:R-:W4:Y:S04]  /*0800*/  LDS.64 R4, [R8+0x8] ;  /* 0x0000080008047984 */ /* 0x000f280000000a00 */
[----:B------:R-:W4:Y:S01]  /*0810*/  LDS R11, [R10+0xc] ;  /* 0x00000c000a0b7984 */ /* 0x000f220000000800 */
[C---:B0----5:R-:W-:Y:S01]  /*0820*/  FADD R6, R12.reuse, -R6 ;  /* 0x800000060c067221 */ /* 0x061fe20000000000 */
[----:B------:R-:W-:Y:S01]  /*0830*/  FADD R7, R12, -R7 ;  /* 0x800000070c077221 */ /* 0x000fe20000000000 */
[----:B-1----:R-:W-:-:S04]  /*0840*/  FADD R21, R14, -R21 ;  /* 0x800000150e157221 */ /* 0x002fc80000000000 */
[----:B------:R-:W-:Y:S01]  /*0850*/  FMUL R21, R21, R21 ;  /* 0x0000001515157220 */ /* 0x000fe20000400000 */
[----:B--2---:R-:W-:-:S03]  /*0860*/  FADD R23, R14, -R23 ;  /* 0x800000170e177221 */ /* 0x004fc60000000000 */
[----:B------:R-:W-:Y:S01]  /*0870*/  FFMA R6, R6, R6, R21 ;  /* 0x0000000606067223 */ /* 0x000fe20000000015 */
[----:B------:R-:W-:Y:S01]  /*0880*/  FMUL R22, R23, R23 ;  /* 0x0000001717167220 */ /* 0x000fe20000400000 */
[----:B---3--:R-:W-:Y:S01]  /*0890*/  FADD R9, R14, -R9 ;  /* 0x800000090e097221 */ /* 0x008fe20000000000 */
[----:B----4-:R-:W-:Y:S02]  /*08a0*/  FADD R4, R12, -R4 ;  /* 0x800000040c047221 */ /* 0x010fe40000000000 */
[----:B------:R-:W-:Y:S01]  /*08b0*/  FSETP.GEU.AND P1, PT, R6, R19, PT ;  /* 0x000000130600720b */ /* 0x000fe20003f2e000 */
[----:B------:R-:W-:Y:S01]  /*08c0*/  FFMA R7, R7, R7, R22 ;  /* 0x0000000707077223 */ /* 0x000fe20000000016 */
[----:B------:R-:W-:Y:S01]  /*08d0*/  FMUL R9, R9, R9 ;  /* 0x0000000909097220 */ /* 0x000fe20000400000 */
[----:B------:R-:W-:Y:S01]  /*08e0*/  FADD R11, R14, -R11 ;  /* 0x8000000b0e0b7221 */ /* 0x000fe20000000000 */
[----:B------:R-:W-:Y:S01]  /*08f0*/  FSEL R6, R6, R19, !P1 ;  /* 0x0000001306067208 */ /* 0x000fe20004800000 */
[----:B------:R-:W-:Y:S01]  /*0900*/  FADD R5, R12, -R5 ;  /* 0x800000050c057221 */ /* 0x000fe20000000000 */
[----:B------:R-:W-:Y:S01]  /*0910*/  FFMA R9, R4, R4, R9 ;  /* 0x0000000404097223 */ /* 0x000fe20000000009 */
[----:B------:R-:W-:Y:S01]  /*0920*/  FMUL R4, R11, R11 ;  /* 0x0000000b0b047220 */ /* 0x000fe20000400000 */
[----:B------:R-:W-:-:S02]  /*0930*/  FSETP.GEU.AND P2, PT, R7, R6, PT ;  /* 0x000000060700720b */ /* 0x000fc40003f4e000 */
[----:B------:R-:W-:Y:S01]  /*0940*/  SEL R17, R18, R17, !P1 ;  /* 0x0000001112117207 */ /* 0x000fe20004800000 */
[----:B------:R-:W-:Y:S01]  /*0950*/  FFMA R5, R5, R5, R4 ;  /* 0x0000000505057223 */ /* 0x000fe20000000004 */
[----:B------:R-:W-:-:S04]  /*0960*/  FSEL R6, R7, R6, !P2 ;  /* 0x0000000607067208 */ /* 0x000fc80005000000 */
[----:B------:R-:W-:-:S04]  /*0970*/  FSETP.GEU.AND P3, PT, R9, R6, PT ;  /* 0x000000060900720b */ /* 0x000fc80003f6e000 */
[----:B------:R-:W-:Y:S02]  /*0980*/  FSEL R6, R9, R6, !P3 ;  /* 0x0000000609067208 */ /* 0x000fe40005800000 */
[----:B------:R-:W-:Y:S02]  /*0990*/  @!P2 IADD3 R17, PT, PT, R18, 0x1, RZ ;  /* 0x000000011211a810 */ /* 0x000fe40007ffe0ff */
[----:B------:R-:W-:-:S04]  /*09a0*/  FSETP.GEU.AND P4, PT, R5, R6, PT ;  /* 0x000000060500720b */ /* 0x000fc80003f8e000 */
[----:B------:R-:W-:Y:S01]  /*09b0*/  FSEL R19, R5, R6, !P4 ;  /* 0x0000000605137208 */ /* 0x000fe20006000000 */
[----:B------:R-:W-:-:S08]  /*09c0*/  @!P3 VIADD R17, R18, 0x2 ;  /* 0x000000021211b836 */ /* 0x000fd00000000000 */
[C---:B------:R-:W-:Y:S02]  /*09d0*/  @!P4 IADD3 R17, PT, PT, R18.reuse, 0x3, RZ ;  /* 0x000000031211c810 */ /* 0x040fe40007ffe0ff */
[----:B------:R-:W-:-:S07]  /*09e0*/  IADD3 R18, PT, PT, R18, 0x4, RZ ;  /* 0x0000000412127810 */ /* 0x000fce0007ffe0ff */
.L_x_28:
[----:B------:R-:W-:Y:S05]  /*09f0*/  @!P5 BRA `(.L_x_25) ;  /* 0x00000000008cd947 */ /* 0x000fea0003800000 */
[----:B------:R-:W-:Y:S02]  /*0a00*/  ISETP.NE.AND P1, PT, R20, 0x1, PT ;  /* 0x000000011400780c */ /* 0x000fe40003f25270 */
[----:B------:R-:W-:-:S04]  /*0a10*/  LOP3.LUT R4, R13, 0x1, RZ, 0xc0, !PT ;  /* 0x000000010d047812 */ /* 0x000fc800078ec0ff */
[----:B------:R-:W-:-:S07]  /*0a20*/  ISETP.NE.U32.AND P2, PT, R4, 0x1, PT ;  /* 0x000000010400780c */ /* 0x000fce0003f45070 */
[----:B------:R-:W-:Y:S06]  /*0a30*/  @!P1 BRA `(.L_x_29) ;  /* 0x0000000000509947 */ /* 0x000fec0003800000 */
[----:B------:R-:W-:-:S05]  /*0a40*/  IMAD R4, R18, 0x4, R15 ;  /* 0x0000000412047824 */ /* 0x000fca00078e020f */
[----:B------:R-:W-:Y:S02]  /*0a50*/  LEA R6, R13, R4, 0x2 ;  /* 0x000000040d067211 */ /* 0x000fe400078e10ff */
[----:B------:R-:W0:Y:S04]  /*0a60*/  LDS.64 R4, [R4] ;  /* 0x0000000004047984 */ /* 0x000e280000000a00 */
[----:B------:R-:W1:Y:S04]  /*0a70*/  LDS R7, [R6] ;  /* 0x0000000006077984 */ /* 0x000e680000000800 */
[----:B------:R-:W2:Y:S01]  /*0a80*/  LDS R9, [R6+0x4] ;  /* 0x0000040006097984 */ /* 0x000ea20000000800 */
[----:B0----5:R-:W-:Y:S01]  /*0a90*/  FADD R5, R12, -R5 ;  /* 0x800000050c057221 */ /* 0x021fe20000000000 */
[----:B-1----:R-:W-:Y:S01]  /*0aa0*/  FADD R8, R14, -R7 ;  /* 0x800000070e087221 */ /* 0x002fe20000000000 */
[----:B------:R-:W-:-:S03]  /*0ab0*/  FADD R7, R12, -R4 ;  /* 0x800000040c077221 */ /* 0x000fc60000000000 */
[----:B------:R-:W-:Y:S01]  /*0ac0*/  FMUL R8, R8, R8 ;  /* 0x0000000808087220 */ /* 0x000fe20000400000 */
[----:B--2---:R-:W-:-:S03]  /*0ad0*/  FADD R9, R14, -R9 ;  /* 0x800000090e097221 */ /* 0x004fc60000000000 */
[----:B------:R-:W-:Y:S01]  /*0ae0*/  FFMA R8, R7, R7, R8 ;  /* 0x0000000707087223 */ /* 0x000fe20000000008 */
[----:B------:R-:W-:-:S04]  /*0af0*/  FMUL R10, R9, R9 ;  /* 0x00000009090a7220 */ /* 0x000fc80000400000 */
[----:B------:R-:W-:Y:S01]  /*0b00*/  FSETP.GEU.AND P1, PT, R8, R19, PT ;  /* 0x000000130800720b */ /* 0x000fe20003f2e000 */
[----:B------:R-:W-:-:S03]  /*0b10*/  FFMA R10, R5, R5, R10 ;  /* 0x00000005050a7223 */ /* 0x000fc6000000000a */
[----:B------:R-:W-:Y:S02]  /*0b20*/  FSEL R19, R8, R19, !P1 ;  /* 0x0000001308137208 */ /* 0x000fe40004800000 */
[----:B------:R-:W-:Y:S02]  /*0b30*/  SEL R17, R18, R17, !P1 ;  /* 0x0000001112117207 */ /* 0x000fe40004800000 */
[----:B------:R-:W-:-:S04]  /*0b40*/  FSETP.GEU.AND P3, PT, R10, R19, PT ;  /* 0x000000130a00720b */ /* 0x000fc80003f6e000 */
[----:B------:R-:W-:-:S09]  /*0b50*/  FSEL R19, R10, R19, !P3 ;  /* 0x000000130a137208 */ /* 0x000fd20005800000 */
[C---:B------:R-:W-:Y:S01]  /*0b60*/  @!P3 IADD3 R17, PT, PT, R18.reuse, 0x1, RZ ;  /* 0x000000011211b810 */ /* 0x040fe20007ffe0ff */
[----:B------:R-:W-:-:S07]  /*0b70*/  VIADD R18, R18, 0x2 ;  /* 0x0000000212127836 */ /* 0x000fce0000000000 */
.L_x_29:
[----:B------:R-:W-:Y:S05]  /*0b80*/  @P2 BRA `(.L_x_25) ;  /* 0x0000000000282947 */ /* 0x000fea0003800000 */
[----:B------:R-:W-:-:S04]  /*0b90*/  LEA R4, R18, R15, 0x2 ;  /* 0x0000000f12047211 */ /* 0x000fc800078e10ff */
[----:B------:R-:W-:Y:S01]  /*0ba0*/  LEA R13, R13, R4, 0x2 ;  /* 0x000000040d0d7211 */ /* 0x000fe200078e10ff */
[----:B------:R-:W0:Y:S05]  /*0bb0*/  LDS R5, [R4] ;  /* 0x0000000004057984 */ /* 0x000e2a0000000800 */
[----:B------:R-:W1:Y:S01]  /*0bc0*/  LDS R13, [R13] ;  /* 0x000000000d0d7984 */ /* 0x000e620000000800 */
[----:B0----5:R-:W-:Y:S01]  /*0bd0*/  FADD R5, R12, -R5 ;  /* 0x800000050c057221 */ /* 0x021fe20000000000 */
[----:B-1----:R-:W-:-:S04]  /*0be0*/  FADD R6, R14, -R13 ;  /* 0x8000000d0e067221 */ /* 0x002fc80000000000 */
[----:B------:R-:W-:-:S04]  /*0bf0*/  FMUL R6, R6, R6 ;  /* 0x0000000606067220 */ /* 0x000fc80000400000 */
[----:B------:R-:W-:-:S05]  /*0c00*/  FFMA R6, R5, R5, R6 ;  /* 0x0000000505067223 */ /* 0x000fca0000000006 */
[----:B------:R-:W-:-:S04]  /*0c10*/  FSETP.GEU.AND P1, PT, R6, R19, PT ;  /* 0x000000130600720b */ /* 0x000fc80003f2e000 */
[----:B------:R-:W-:-:S09]  /*0c20*/  SEL R17, R18, R17, !P1 ;  /* 0x0000001112117207 */ /* 0x000fd20004800000 */
.L_x_25:
[----:B------:R-:W0:Y:S02]  /*0c30*/  LDC.64 R4, c[0x0][0x3a8] ;  /* 0x0000ea00ff047b82 */ /* 0x000e240000000a00 */
[----:B0-----:R-:W-:-:S05]  /*0c40*/  IMAD.WIDE R4, R2, 0x4, R4 ;  /* 0x0000000402047825 */ /* 0x001fca00078e0204 */
[----:B------:R0:W-:Y:S01]  /*0c50*/  STG.E desc[UR8][R4.64], R17 ;  /* 0x0000001104007986 */ /* 0x0001e2000c101908 */
[----:B------:R-:W-:Y:S06]  /*0c60*/  BAR.SYNC.DEFER_BLOCKING 0x0 ;  /* 0x0000000000007b1d */ /* 0x000fec0000010000 */
[----:B------:R-:W-:Y:S05]  /*0c70*/  @!P0 EXIT ;  /* 0x000000000000894d */ /* 0x000fea0003800000 */
[----:B------:R-:W-:Y:S01]  /*0c80*/  IMAD R2, R3, 0x4, R16 ;  /* 0x0000000403027824 */ /* 0x000fe200078e0210 */
[----:B0-----:R-:W-:-:S04]  /*0c90*/  MOV R4, RZ ;  /* 0x000000ff00047202 */ /* 0x001fc80000000f00 */
[----:B------:R-:W-:-:S07]  /*0ca0*/  LEA R5, R3, R2, 0x2 ;  /* 0x0000000203057211 */ /* 0x000fce00078e10ff */
.L_x_36:
[----:B------:R-:W-:-:S04]  /*0cb0*/  ISETP.NE.AND P0, PT, R17, R4, PT ;  /* 0x000000041100720c */ /* 0x000fc80003f05270 */
[----:B01---5:R-:W-:Y:S02]  /*0cc0*/  FSEL R7, R12, RZ, !P0 ;  /* 0x000000ff0c077208 */ /* 0x023fe40004000000 */
[----:B------:R-:W-:Y:S02]  /*0cd0*/  FSEL R9, R14, RZ, !P0 ;  /* 0x000000ff0e097208 */ /* 0x000fe40004000000 */
[----:B------:R-:W-:Y:S01]  /*0ce0*/  FSEL R6, RZ, 1, P0 ;  /* 0x3f800000ff067808 */ /* 0x000fe20000000000 */
[----:B------:R0:W-:Y:S01]  /*0cf0*/  STS [R16], R7 ;  /* 0x0000000710007388 */ /* 0x0001e20000000800 */
[----:B------:R-:W-:-:S03]  /*0d00*/  ISETP.GE.U32.AND P0, PT, R3, 0x2, PT ;  /* 0x000000020300780c */ /* 0x000fc60003f06070 */
[----:B------:R0:W-:Y:S04]  /*0d10*/  STS [R2], R9 ;  /* 0x0000000902007388 */ /* 0x0001e80000000800 */
[----:B------:R0:W-:Y:S01]  /*0d20*/  STS [R5], R6 ;  /* 0x0000000605007388 */ /* 0x0001e20000000800 */
[----:B------:R-:W-:Y:S06]  /*0d30*/  BAR.SYNC.DEFER_BLOCKING 0x0 ;  /* 0x0000000000007b1d */ /* 0x000fec0000010000 */
[----:B------:R-:W-:Y:S05]  /*0d40*/  @!P0 BRA `(.L_x_30) ;  /* 0x0000000000648947 */ /* 0x000fea0003800000 */
[----:B0-----:R-:W-:-:S07]  /*0d50*/  IMAD.MOV.U32 R6, RZ, RZ, R3 ;  /* 0x000000ffff067224 */ /* 0x001fce00078e0003 */
.L_x_33:
[----:B------:R-:W-:Y:S01]  /*0d60*/  SHF.R.U32.HI R13, RZ, 0x1, R6 ;  /* 0x00000001ff0d7819 */ /* 0x000fe20000011606 */
[----:B------:R-:W-:Y:S03]  /*0d70*/  BSSY.RECONVERGENT B0, `(.L_x_31) ;  /* 0x0000012000007945 */ /* 0x000fe60003800200 */
[----:B------:R-:W-:-:S13]  /*0d80*/  ISETP.GE.U32.AND P0, PT, R0, R13, PT ;  /* 0x0000000d0000720c */ /* 0x000fda0003f06070 */
[----:B0-----:R-:W-:Y:S05]  /*0d90*/  @P0 BRA `(.L_x_32) ;  /* 0x00000000003c0947 */ /* 0x001fea0003800000 */
[----:B------:R-:W-:Y:S01]  /*0da0*/  LEA R8, R13, R16, 0x2 ;  /* 0x000000100d087211 */ /* 0x000fe200078e10ff */
[----:B------:R-:W-:Y:S04]  /*0db0*/  LDS R10, [R16] ;  /* 0x00000000100a7984 */ /* 0x000fe80000000800 */
[----:B------:R-:W0:Y:S02]  /*0dc0*/  LDS R7, [R8] ;  /* 0x0000000008077984 */ /* 0x000e240000000800 */
[----:B0-----:R-:W-:Y:S01]  /*0dd0*/  FADD R7, R7, R10 ;  /* 0x0000000a07077221 */ /* 0x001fe20000000000 */
[----:B------:R-:W-:-:S04]  /*0de0*/  LEA R10, R3, R8, 0x2 ;  /* 0x00000008030a7211 */ /* 0x000fc800078e10ff */
[----:B------:R-:W-:Y:S01]  /*0df0*/  STS [R16], R7 ;  /* 0x0000000710007388 */ /* 0x000fe20000000800 */
[----:B------:R-:W-:-:S03]  /*0e00*/  IMAD R11, R3, 0x4, R10 ;  /* 0x00000004030b7824 */ /* 0x000fc600078e020a */
[----:B------:R-:W-:Y:S04]  /*0e10*/  LDS R9, [R10] ;  /* 0x000000000a097984 */ /* 0x000fe80000000800 */
[----:B------:R-:W0:Y:S02]  /*0e20*/  LDS R18, [R2] ;  /* 0x0000000002127984 */ /* 0x000e240000000800 */
[----:B0-----:R-:W-:-:S05]  /*0e30*/  FADD R9, R9, R18 ;  /* 0x0000001209097221 */ /* 0x001fca0000000000 */
[----:B------:R-:W-:Y:S04]  /*0e40*/  STS [R2], R9 ;  /* 0x0000000902007388 */ /* 0x000fe80000000800 */
[----:B------:R-:W-:Y:S04]  /*0e50*/  LDS R11, [R11] ;  /* 0x000000000b0b7984 */ /* 0x000fe80000000800 */
[----:B------:R-:W0:Y:S02]  /*0e60*/  LDS R18, [R5] ;  /* 0x0000000005127984 */ /* 0x000e240000000800 */
[----:B0-----:R-:W-:-:S05]  /*0e70*/  FADD R18, R11, R18 ;  /* 0x000000120b127221 */ /* 0x001fca0000000000 */
[----:B------:R0:W-:Y:S02]  /*0e80*/  STS [R5], R18 ;  /* 0x0000001205007388 */ /* 0x0001e40000000800 */
.L_x_32:
[----:B------:R-:W-:Y:S05]  /*0e90*/  BSYNC.RECONVERGENT B0 ;  /* 0x0000000000007941 */ /* 0x000fea0003800200 */
.L_x_31:
[----:B------:R-:W-:Y:S01]  /*0ea0*/  BAR.SYNC.DEFER_BLOCKING 0x0 ;  /* 0x0000000000007b1d */ /* 0x000fe20000010000 */
[----:B------:R-:W-:Y:S02]  /*0eb0*/  ISETP.GT.U32.AND P0, PT, R6, 0x3, PT ;  /* 0x000000030600780c */ /* 0x000fe40003f04070 */
[----:B------:R-:W-:-:S11]  /*0ec0*/  MOV R6, R13 ;  /* 0x0000000d00067202 */ /* 0x000fd60000000f00 */
[----:B------:R-:W-:Y:S05]  /*0ed0*/  @P0 BRA `(.L_x_33) ;  /* 0xfffffffc00a00947 */ /* 0x000fea000383ffff */
.L_x_30:
[----:B------:R-:W-:Y:S01]  /*0ee0*/  ISETP.NE.AND P0, PT, R0, RZ, PT ;  /* 0x000000ff0000720c */ /* 0x000fe20003f05270 */
[----:B------:R-:W-:-:S12]  /*0ef0*/  BSSY.RECONVERGENT B0, `(.L_x_34) ;  /* 0x0000014000007945 */ /* 0x000fd80003800200 */
[----:B------:R-:W-:Y:S05]  /*0f00*/  @P0 BRA `(.L_x_35) ;  /* 0x0000000000480947 */ /* 0x000fea0003800000 */
[----:B------:R-:W1:Y:S01]  /*0f10*/  S2UR UR5, SR_CgaCtaId ;  /* 0x00000000000579c3 */ /* 0x000e620000008800 */
[----:B0-----:R-:W0:Y:S01]  /*0f20*/  LDS R18, [R5] ;  /* 0x0000000005127984 */ /* 0x001e220000000800 */
[----:B------:R-:W-:-:S03]  /*0f30*/  UMOV UR4, 0x400 ;  /* 0x0000040000047882 */ /* 0x000fc60000000000 */
[----:B------:R-:W-:Y:S03]  /*0f40*/  LDS R19, [R2] ;  /* 0x0000000002137984 */ /* 0x000fe60000000800 */
[----:B------:R-:W2:Y:S08]  /*0f50*/  LDC R13, c[0x0][0x3c0] ;  /* 0x0000f000ff0d7b82 */ /* 0x000eb00000000800 */
[----:B------:R-:W3:Y:S01]  /*0f60*/  LDC.64 R8, c[0x0][0x3b0] ;  /* 0x0000ec00ff087b82 */ /* 0x000ee20000000a00 */
[----:B-1----:R-:W-:-:S07]  /*0f70*/  ULEA UR4, UR5, UR4, 0x18 ;  /* 0x0000000405047291 */ /* 0x002fce000f8ec0ff */
[----:B------:R-:W1:Y:S01]  /*0f80*/  LDC.64 R10, c[0x0][0x3b8] ;  /* 0x0000ee00ff0a7b82 */ /* 0x000e620000000a00 */
[----:B--2---:R-:W-:Y:S01]  /*0f90*/  IMAD R13, R13, UR6, R4 ;  /* 0x000000060d0d7c24 */ /* 0x004fe2000f8e0204 */
[----:B------:R-:W2:Y:S06]  /*0fa0*/  LDS R15, [UR4] ;  /* 0x00000004ff0f7984 */ /* 0x000eac0008000800 */
[----:B------:R-:W4:Y:S01]  /*0fb0*/  LDC.64 R6, c[0x0][0x3c8] ;  /* 0x0000f200ff067b82 */ /* 0x000f220000000a00 */
[C---:B---3--:R-:W-:Y:S01]  /*0fc0*/  IMAD.WIDE R8, R13.reuse, 0x4, R8 ;  /* 0x000000040d087825 */ /* 0x048fe200078e0208 */
[----:B0-----:R-:W0:Y:S03]  /*0fd0*/  F2I.TRUNC.NTZ R21, R18 ;  /* 0x0000001200157305 */ /* 0x001e26000020f100 */
[----:B-1----:R-:W-:-:S04]  /*0fe0*/  IMAD.WIDE R10, R13, 0x4, R10 ;  /* 0x000000040d0a7825 */ /* 0x002fc800078e020a */
[----:B----4-:R-:W-:Y:S01]  /*0ff0*/  IMAD.WIDE R6, R13, 0x4, R6 ;  /* 0x000000040d067825 */ /* 0x010fe200078e0206 */
[----:B--2---:R1:W-:Y:S04]  /*1000*/  STG.E desc[UR8][R8.64], R15 ;  /* 0x0000000f08007986 */ /* 0x0043e8000c101908 */
[----:B------:R1:W-:Y:S04]  /*1010*/  STG.E desc[UR8][R10.64], R19 ;  /* 0x000000130a007986 */ /* 0x0003e8000c101908 */
[----:B0-----:R1:W-:Y:S02]  /*1020*/  STG.E desc[UR8][R6.64], R21 ;  /* 0x0000001506007986 */ /* 0x0013e4000c101908 */
.L_x_35:
[----:B------:R-:W-:Y:S05]  /*1030*/  BSYNC.RECONVERGENT B0 ;  /* 0x0000000000007941 */ /* 0x000fea0003800200 */
.L_x_34:
[----:B------:R-:W2:Y:S01]  /*1040*/  LDCU UR4, c[0x0][0x3c0] ;  /* 0x00007800ff0477ac */ /* 0x000ea20008000800 */
[----:B------:R-:W-:Y:S01]  /*1050*/  IADD3 R4, PT, PT, R4, 0x1, RZ ;  /* 0x0000000104047810 */ /* 0x000fe20007ffe0ff */
[----:B------:R-:W-:Y:S03]  /*1060*/  BAR.SYNC.DEFER_BLOCKING 0x0 ;  /* 0x0000000000007b1d */ /* 0x000fe60000010000 */
[----:B--2---:R-:W-:-:S13]  /*1070*/  ISETP.NE.AND P0, PT, R4, UR4, PT ;  /* 0x0000000404007c0c */ /* 0x004fda000bf05270 */
[----:B------:R-:W-:Y:S05]  /*1080*/  @P0 BRA `(.L_x_36) ;  /* 0xfffffffc00080947 */ /* 0x000fea000383ffff */
[----:B------:R-:W-:Y:S05]  /*1090*/  EXIT ;  /* 0x000000000000794d */ /* 0x000fea0003800000 */
.L_x_37:
        /* <DEDUP_REMOVED lines=14> */
.L_x_43:


//--------------------- .nv.shared._ZN3cub18CUB_300001_SM_10006detail8for_each13static_kernelINS2_12policy_hub_t12policy_500_tEmN6thrust24THRUST_300001_SM_1000_NS8cuda_cub20__uninitialized_fill7functorINS7_10device_ptrIiEEiEEEEvT0_T1_ --------------------------
	.section	.nv.shared._ZN3cub18CUB_300001_SM_10006detail8for_each13static_kernelINS2_12policy_hub_t12policy_500_tEmN6thrust24THRUST_300001_SM_1000_NS8cuda_cub20__uninitialized_fill7functorINS7_10device_ptrIiEEiEEEEvT0_T1_,"aw",@nobits
	.sectionflags	@""
	.align	16
	.zero		1024


//--------------------- .nv.shared.reserved.0     --------------------------
	.section	.nv.shared.reserved.0,"aw",@nobits
	.weak		__nv_reservedSMEM_offset_0_alias
	.size		__nv_reservedSMEM_offset_0_alias, 0, 64
	.other		__nv_reservedSMEM_offset_0_alias,@"STO_CUDA_RESERVED_SHARED STV_DEFAULT"
__nv_reservedSMEM_offset_0_alias:
	.zero		0
	.zero		64


//--------------------- .nv.global                --------------------------
	.section	.nv.global,"aw",@nobits
.nv.global:
	.type		_ZN34_INTERNAL_056bd636_4_k_cu_6376b39a6thrust24THRUST_300001_SM_1000_NS3seqE,@object
	.size		_ZN34_INTERNAL_056bd636_4_k_cu_6376b39a6thrust24THRUST_300001_SM_1000_NS3seqE,(_ZN34_INTERNAL_056bd636_4_k_cu_6376b39a4cuda3std3__48in_placeE - _ZN34_INTERNAL_056bd636_4_k_cu_6376b39a6thrust24THRUST_300001_SM_1000_NS3seqE)
_ZN34_INTERNAL_056bd636_4_k_cu_6376b39a6thrust24THRUST_300001_SM_1000_NS3seqE:
	.zero		1
	.type		_ZN34_INTERNAL_056bd636_4_k_cu_6376b39a4cuda3std3__48in_placeE,@object
	.size		_ZN34_INTERNAL_056bd636_4_k_cu_6376b39a4cuda3std3__48in_placeE,(_ZN34_INTERNAL_056bd636_4_k_cu_6376b39a4cuda3std6ranges3__45__cpo4sizeE - _ZN34_INTERNAL_056bd636_4_k_cu_6376b39a4cuda3std3__48in_placeE)
_ZN34_INTERNAL_056bd636_4_k_cu_6376b39a4cuda3std3__48in_placeE:
	.zero		1
	.type		_ZN34_INTERNAL_056bd636_4_k_cu_6376b39a4cuda3std6ranges3__45__cpo4sizeE,@object
	.size		_ZN34_INTERNAL_056bd636_4_k_cu_6376b39a4cuda3std6ranges3__45__cpo4sizeE,(_ZN34_INTERNAL_056bd636_4_k_cu_6376b39a6thrust24THRUST_300001_SM_1000_NS12placeholders2_3E - _ZN34_INTERNAL_056bd636_4_k_cu_6376b39a4cuda3std6ranges3__45__cpo4sizeE)
_ZN34_INTERNAL_056bd636_4_k_cu_6376b39a4cuda3std6ranges3__45__cpo4sizeE:
	.zero		1
	.type		_ZN34_INTERNAL_056bd636_4_k_cu_6376b39a6thrust24THRUST_300001_SM_1000_NS12placeholders2_3E,@object
	.size		_ZN34_INTERNAL_056bd636_4_k_cu_6376b39a6thrust24THRUST_300001_SM_1000_NS12placeholders2_3E,(_ZN34_INTERNAL_056bd636_4_k_cu_6376b39a4cuda3std3__45__cpo6cbeginE - _ZN34_INTERNAL_056bd636_4_k_cu_6376b39a6thrust24THRUST_300001_SM_1000_NS12placeholders2_3E)
_ZN34_INTERNAL_056bd636_4_k_cu_6376b39a6thrust24THRUST_300001_SM_1000_NS12placeholders2_3E:
	.zero		1
	.type		_ZN34_INTERNAL_056bd636_4_k_cu_6376b39a4cuda3std3__45__cpo6cbeginE,@object
	.size		_ZN34_INTERNAL_056bd636_4_k_cu_6376b39a4cuda3std3__45__cpo6cbeginE,(_ZN34_INTERNAL_056bd636_4_k_cu_6376b39a4cuda3std6ranges3__45__cpo6cbeginE - _ZN34_INTERNAL_056bd636_4_k_cu_6376b39a4cuda3std3__45__cpo6cbeginE)
_ZN34_INTERNAL_056bd636_4_k_cu_6376b39a4cuda3std3__45__cpo6cbeginE:
	.zero		1
	.type		_ZN34_INTERNAL_056bd636_4_k_cu_6376b39a4cuda3std6ranges3__45__cpo6cbeginE,@object
	.size		_ZN34_INTERNAL_056bd636_4_k_cu_6376b39a4cuda3std6ranges3__45__cpo6cbeginE,(_ZN34_INTERNAL_056bd636_4_k_cu_6376b39a6thrust24THRUST_300001_SM_1000_NS12placeholders2_7E - _ZN34_INTERNAL_056bd636_4_k_cu_6376b39a4cuda3std6ranges3__45__cpo6cbeginE)
_ZN34_INTERNAL_056bd636_4_k_cu_6376b39a4cuda3std6ranges3__45__cpo6cbeginE:
	.zero		1
	.type		_ZN34_INTERNAL_056bd636_4_k_cu_6376b39a6thrust24THRUST_300001_SM_1000_NS12placeholders2_7E,@object
	.size		_ZN34_INTERNAL_056bd636_4_k_cu_6376b39a6thrust24THRUST_300001_SM_1000_NS12placeholders2_7E,(_ZN34_INTERNAL_056bd636_4_k_cu_6376b39a4cuda3std3__45__cpo7crbeginE - _ZN34_INTERNAL_056bd636_4_k_cu_6376b39a6thrust24THRUST_300001_SM_1000_NS12placeholders2_7E)
_ZN34_INTERNAL_056bd636_4_k_cu_6376b39a6thrust24THRUST_300001_SM_1000_NS12placeholders2_7E:
	.zero		1
	.type		_ZN34_INTERNAL_056bd636_4_k_cu_6376b39a4cuda3std3__45__cpo7crbeginE,@object
	.size		_ZN34_INTERNAL_056bd636_4_k_cu_6376b39a4cuda3std3__45__cpo7crbeginE,(_ZN34_INTERNAL_056bd636_4_k_cu_6376b39a4cuda3std6ranges3__45__cpo4nextE - _ZN34_INTERNAL_056bd636_4_k_cu_6376b39a4cuda3std3__45__cpo7crbeginE)
_ZN34_INTERNAL_056bd636_4_k_cu_6376b39a4cuda3std3__45__cpo7crbeginE:
	.zero		1
	.type		_ZN34_INTERNAL_056bd636_4_k_cu_6376b39a4cuda3std6ranges3__45__cpo4nextE,@object
	.size		_ZN34_INTERNAL_056bd636_4_k_cu_6376b39a4cuda3std6ranges3__45__cpo4nextE,(_ZN34_INTERNAL_056bd636_4_k_cu_6376b39a4cuda3std6ranges3__45__cpo4swapE - _ZN34_INTERNAL_056bd636_4_k_cu_6376b39a4cuda3std6ranges3__45__cpo4nextE)
_ZN34_INTERNAL_056bd636_4_k_cu_6376b39a4cuda3std6ranges3__45__cpo4nextE:
	.zero		1
	.type		_ZN34_INTERNAL_056bd636_4_k_cu_6376b39a4cuda3std6ranges3__45__cpo4swapE,@object
	.size		_ZN34_INTERNAL_056bd636_4_k_cu_6376b39a4cuda3std6ranges3__45__cpo4swapE,(_ZN34_INTERNAL_056bd636_4_k_cu_6376b39a6thrust24THRUST_300001_SM_1000_NS8cuda_cub10par_nosyncE - _ZN34_INTERNAL_056bd636_4_k_cu_6376b39a4cuda3std6ranges3__45__cpo4swapE)
_ZN34_INTERNAL_056bd636_4_k_cu_6376b39a4cuda3std6ranges3__45__cpo4swapE:
	.zero		1
	.type		_ZN34_INTERNAL_056bd636_4_k_cu_6376b39a6thrust24THRUST_300001_SM_1000_NS8cuda_cub10par_nosyncE,@object
	.size		_ZN34_INTERNAL_056bd636_4_k_cu_6376b39a6thrust24THRUST_300001_SM_1000_NS8cuda_cub10par_nosyncE,(_ZN34_INTERNAL_056bd636_4_k_cu_6376b39a6thrust24THRUST_300001_SM_1000_NS12placeholders2_9E - _ZN34_INTERNAL_056bd636_4_k_cu_6376b39a6thrust24THRUST_300001_SM_1000_NS8cuda_cub10par_nosyncE)
_ZN34_INTERNAL_056bd636_4_k_cu_6376b39a6thrust24THRUST_300001_SM_1000_NS8cuda_cub10par_nosyncE:
	.zero		1
	.type		_ZN34_INTERNAL_056bd636_4_k_cu_6376b39a6thrust24THRUST_300001_SM_1000_NS12placeholders2_9E,@object
	.size		_ZN34_INTERNAL_056bd636_4_k_cu_6376b39a6thrust24THRUST_300001_SM_1000_NS12placeholders2_9E,(_ZN34_INTERNAL_056bd636_4_k_cu_6376b39a4cuda3std3__436_GLOBAL__N__056bd636_4_k_cu_6376b39a6ignoreE - _ZN34_INTERNAL_056bd636_4_k_cu_6376b39a6thrust24THRUST_300001_SM_1000_NS12placeholders2_9E)
_ZN34_INTERNAL_056bd636_4_k_cu_6376b39a6thrust24THRUST_300001_SM_1000_NS12placeholders2_9E:
	.zero		1
	.type		_ZN34_INTERNAL_056bd636_4_k_cu_6376b39a4cuda3std3__436_GLOBAL__N__056bd636_4_k_cu_6376b39a6ignoreE,@object
	.size		_ZN34_INTERNAL_056bd636_4_k_cu_6376b39a4cuda3std3__436_GLOBAL__N__056bd636_4_k_cu_6376b39a6ignoreE,(_ZN34_INTERNAL_056bd636_4_k_cu_6376b39a4cuda3std6ranges3__45__cpo4dataE - _ZN34_INTERNAL_056bd636_4_k_cu_6376b39a4cuda3std3__436_GLOBAL__N__056bd636_4_k_cu_6376b39a6ignoreE)
_ZN34_INTERNAL_056bd636_4_k_cu_6376b39a4cuda3std3__436_GLOBAL__N__056bd636_4_k_cu_6376b39a6ignoreE:
	.zero		1
	.type		_ZN34_INTERNAL_056bd636_4_k_cu_6376b39a4cuda3std6ranges3__45__cpo4dataE,@object
	.size		_ZN34_INTERNAL_056bd636_4_k_cu_6376b39a4cuda3std6ranges3__45__cpo4dataE,(_ZN34_INTERNAL_056bd636_4_k_cu_6376b39a6thrust24THRUST_300001_SM_1000_NS12placeholders2_1E - _ZN34_INTERNAL_056bd636_4_k_cu_6376b39a4cuda3std6ranges3__45__cpo4dataE)
_ZN34_INTERNAL_056bd636_4_k_cu_6376b39a4cuda3std6ranges3__45__cpo4dataE:
	.zero		1
	.type		_ZN34_INTERNAL_056bd636_4_k_cu_6376b39a6thrust24THRUST_300001_SM_1000_NS12placeholders2_1E,@object
	.size		_ZN34_INTERNAL_056bd636_4_k_cu_6376b39a6thrust24THRUST_300001_SM_1000_NS12placeholders2_1E,(_ZN34_INTERNAL_056bd636_4_k_cu_6376b39a4cuda3std3__45__cpo5beginE - _ZN34_INTERNAL_056bd636_4_k_cu_6376b39a6thrust24THRUST_300001_SM_1000_NS12placeholders2_1E)
_ZN34_INTERNAL_056bd636_4_k_cu_6376b39a6thrust24THRUST_300001_SM_1000_NS12placeholders2_1E:
	.zero		1
	.type		_ZN34_INTERNAL_056bd636_4_k_cu_6376b39a4cuda3std3__45__cpo5beginE,@object
	.size		_ZN34_INTERNAL_056bd636_4_k_cu_6376b39a4cuda3std3__45__cpo5beginE,(_ZN34_INTERNAL_056bd636_4_k_cu_6376b39a4cuda3std6ranges3__45__cpo5beginE - _ZN34_INTERNAL_056bd636_4_k_cu_6376b39a4cuda3std3__45__cpo5beginE)
_ZN34_INTERNAL_056bd636_4_k_cu_6376b39a4cuda3std3__45__cpo5beginE:
	.zero		1
	.type		_ZN34_INTERNAL_056bd636_4_k_cu_6376b39a4cuda3std6ranges3__45__cpo5beginE,@object
	.size		_ZN34_INTERNAL_056bd636_4_k_cu_6376b39a4cuda3std6ranges3__45__cpo5beginE,(_ZN34_INTERNAL_056bd636_4_k_cu_6376b39a6thrust24THRUST_300001_SM_1000_NS12placeholders2_5E - _ZN34_INTERNAL_056bd636_4_k_cu_6376b39a4cuda3std6ranges3__45__cpo5beginE)
_ZN34_INTERNAL_056bd636_4_k_cu_6376b39a4cuda3std6ranges3__45__cpo5beginE:
	.zero		1
	.type		_ZN34_INTERNAL_056bd636_4_k_cu_6376b39a6thrust24THRUST_300001_SM_1000_NS12placeholders2_5E,@object
	.size		_ZN34_INTERNAL_056bd636_4_k_cu_6376b39a6thrust24THRUST_300001_SM_1000_NS12placeholders2_5E,(_ZN34_INTERNAL_056bd636_4_k_cu_6376b39a4cuda3std3__45__cpo6rbeginE - _ZN34_INTERNAL_056bd636_4_k_cu_6376b39a6thrust24THRUST_300001_SM_1000_NS12placeholders2_5E)
_ZN34_INTERNAL_056bd636_4_k_cu_6376b39a6thrust24THRUST_300001_SM_1000_NS12placeholders2_5E:
	.zero		1
	.type		_ZN34_INTERNAL_056bd636_4_k_cu_6376b39a4cuda3std3__45__cpo6rbeginE,@object
	.size		_ZN34_INTERNAL_056bd636_4_k_cu_6376b39a4cuda3std3__45__cpo6rbeginE,(_ZN34_INTERNAL_056bd636_4_k_cu_6376b39a4cuda3std6ranges3__45__cpo7advanceE - _ZN34_INTERNAL_056bd636_4_k_cu_6376b39a4cuda3std3__45__cpo6rbeginE)
_ZN34_INTERNAL_056bd636_4_k_cu_6376b39a4cuda3std3__45__cpo6rbeginE:
	.zero		1
	.type		_ZN34_INTERNAL_056bd636_4_k_cu_6376b39a4cuda3std6ranges3__45__cpo7advanceE,@object
	.size		_ZN34_INTERNAL_056bd636_4_k_cu_6376b39a4cuda3std6ranges3__45__cpo7advanceE,(_ZN34_INTERNAL_056bd636_4_k_cu_6376b39a4cuda3std3__47nulloptE - _ZN34_INTERNAL_056bd636_4_k_cu_6376b39a4cuda3std6ranges3__45__cpo7advanceE)
_ZN34_INTERNAL_056bd636_4_k_cu_6376b39a4cuda3std6ranges3__45__cpo7advanceE:
	.zero		1
	.type		_ZN34_INTERNAL_056bd636_4_k_cu_6376b39a4cuda3std3__47nulloptE,@object
	.size		_ZN34_INTERNAL_056bd636_4_k_cu_6376b39a4cuda3std3__47nulloptE,(_ZN34_INTERNAL_056bd636_4_k_cu_6376b39a4cuda3std6ranges3__45__cpo8distanceE - _ZN34_INTERNAL_056bd636_4_k_cu_6376b39a4cuda3std3__47nulloptE)
_ZN34_INTERNAL_056bd636_4_k_cu_6376b39a4cuda3std3__47nulloptE:
	.zero		1
	.type		_ZN34_INTERNAL_056bd636_4_k_cu_6376b39a4cuda3std6ranges3__45__cpo8distanceE,@object
	.size		_ZN34_INTERNAL_056bd636_4_k_cu_6376b39a4cuda3std6ranges3__45__cpo8distanceE,(_ZN34_INTERNAL_056bd636_4_k_cu_6376b39a6thrust24THRUST_300001_SM_1000_NS12placeholders3_10E - _ZN34_INTERNAL_056bd636_4_k_cu_6376b39a4cuda3std6ranges3__45__cpo8distanceE)
_ZN34_INTERNAL_056bd636_4_k_cu_6376b39a4cuda3std6ranges3__45__cpo8distanceE:
	.zero		1
	.type		_ZN34_INTERNAL_056bd636_4_k_cu_6376b39a6thrust24THRUST_300001_SM_1000_NS12placeholders3_10E,@object
	.size		_ZN34_INTERNAL_056bd636_4_k_cu_6376b39a6thrust24THRUST_300001_SM_1000_NS12placeholders3_10E,(_ZN34_INTERNAL_056bd636_4_k_cu_6376b39a4cuda3std3__419piecewise_constructE - _ZN34_INTERNAL_056bd636_4_k_cu_6376b39a6thrust24THRUST_300001_SM_1000_NS12placeholders3_10E)
_ZN34_INTERNAL_056bd636_4_k_cu_6376b39a6thrust24THRUST_300001_SM_1000_NS12placeholders3_10E:
	.zero		1
	.type		_ZN34_INTERNAL_056bd636_4_k_cu_6376b39a4cuda3std3__419piecewise_constructE,@object
	.size		_ZN34_INTERNAL_056bd636_4_k_cu_6376b39a4cuda3std3__419piecewise_constructE,(_ZN34_INTERNAL_056bd636_4_k_cu_6376b39a4cuda3std6ranges3__45__cpo5cdataE - _ZN34_INTERNAL_056bd636_4_k_cu_6376b39a4cuda3std3__419piecewise_constructE)
_ZN34_INTERNAL_056bd636_4_k_cu_6376b39a4cuda3std3__419piecewise_constructE:
	.zero		1
	.type		_ZN34_INTERNAL_056bd636_4_k_cu_6376b39a4cuda3std6ranges3__45__cpo5cdataE,@object
	.size		_ZN34_INTERNAL_056bd636_4_k_cu_6376b39a4cuda3std6ranges3__45__cpo5cdataE,(_ZN34_INTERNAL_056bd636_4_k_cu_6376b39a6thrust24THRUST_300001_SM_1000_NS12placeholders2_2E - _ZN34_INTERNAL_056bd636_4_k_cu_6376b39a4cuda3std6ranges3__45__cpo5cdataE)
_ZN34_INTERNAL_056bd636_4_k_cu_6376b39a4cuda3std6ranges3__45__cpo5cdataE:
	.zero		1
	.type		_ZN34_INTERNAL_056bd636_4_k_cu_6376b39a6thrust24THRUST_300001_SM_1000_NS12placeholders2_2E,@object
	.size		_ZN34_INTERNAL_056bd636_4_k_cu_6376b39a6thrust24THRUST_300001_SM_1000_NS12placeholders2_2E,(_ZN34_INTERNAL_056bd636_4_k_cu_6376b39a4cuda3std3__45__cpo3endE - _ZN34_INTERNAL_056bd636_4_k_cu_6376b39a6thrust24THRUST_300001_SM_1000_NS12placeholders2_2E)
_ZN34_INTERNAL_056bd636_4_k_cu_6376b39a6thrust24THRUST_300001_SM_1000_NS12placeholders2_2E:
	.zero		1
	.type		_ZN34_INTERNAL_056bd636_4_k_cu_6376b39a4cuda3std3__45__cpo3endE,@object
	.size		_ZN34_INTERNAL_056bd636_4_k_cu_6376b39a4cuda3std3__45__cpo3endE,(_ZN34_INTERNAL_056bd636_4_k_cu_6376b39a4cuda3std6ranges3__45__cpo3endE - _ZN34_INTERNAL_056bd636_4_k_cu_6376b39a4cuda3std3__45__cpo3endE)
_ZN34_INTERNAL_056bd636_4_k_cu_6376b39a4cuda3std3__45__cpo3endE:
	.zero		1
	.type		_ZN34_INTERNAL_056bd636_4_k_cu_6376b39a4cuda3std6ranges3__45__cpo3endE,@object
	.size		_ZN34_INTERNAL_056bd636_4_k_cu_6376b39a4cuda3std6ranges3__45__cpo3endE,(_ZN34_INTERNAL_056bd636_4_k_cu_6376b39a6thrust24THRUST_300001_SM_1000_NS12placeholders2_6E - _ZN34_INTERNAL_056bd636_4_k_cu_6376b39a4cuda3std6ranges3__45__cpo3endE)
_ZN34_INTERNAL_056bd636_4_k_cu_6376b39a4cuda3std6ranges3__45__cpo3endE:
	.zero		1
	.type		_ZN34_INTERNAL_056bd636_4_k_cu_6376b39a6thrust24THRUST_300001_SM_1000_NS12placeholders2_6E,@object
	.size		_ZN34_INTERNAL_056bd636_4_k_cu_6376b39a6thrust24THRUST_300001_SM_1000_NS12placeholders2_6E,(_ZN34_INTERNAL_056bd636_4_k_cu_6376b39a4cuda3std3__45__cpo4rendE - _ZN34_INTERNAL_056bd636_4_k_cu_6376b39a6thrust24THRUST_300001_SM_1000_NS12placeholders2_6E)
_ZN34_INTERNAL_056bd636_4_k_cu_6376b39a6thrust24THRUST_300001_SM_1000_NS12placeholders2_6E:
	.zero		1
	.type		_ZN34_INTERNAL_056bd636_4_k_cu_6376b39a4cuda3std3__45__cpo4rendE,@object
	.size		_ZN34_INTERNAL_056bd636_4_k_cu_6376b39a4cuda3std3__45__cpo4rendE,(_ZN34_INTERNAL_056bd636_4_k_cu_6376b39a4cuda3std6ranges3__45__cpo9iter_swapE - _ZN34_INTERNAL_056bd636_4_k_cu_6376b39a4cuda3std3__45__cpo4rendE)
_ZN34_INTERNAL_056bd636_4_k_cu_6376b39a4cuda3std3__45__cpo4rendE:
	.zero		1
	.type		_ZN34_INTERNAL_056bd636_4_k_cu_6376b39a4cuda3std6ranges3__45__cpo9iter_swapE,@object
	.size		_ZN34_INTERNAL_056bd636_4_k_cu_6376b39a4cuda3std6ranges3__45__cpo9iter_swapE,(_ZN34_INTERNAL_056bd636_4_k_cu_6376b39a4cuda3std3__48unexpectE - _ZN34_INTERNAL_056bd636_4_k_cu_6376b39a4cuda3std6ranges3__45__cpo9iter_swapE)
_ZN34_INTERNAL_056bd636_4_k_cu_6376b39a4cuda3std6ranges3__45__cpo9iter_swapE:
	.zero		1
	.type		_ZN34_INTERNAL_056bd636_4_k_cu_6376b39a4cuda3std3__48unexpectE,@object
	.size		_ZN34_INTERNAL_056bd636_4_k_cu_6376b39a4cuda3std3__48unexpectE,(_ZN34_INTERNAL_056bd636_4_k_cu_6376b39a6thrust24THRUST_300001_SM_1000_NS8cuda_cub3parE - _ZN34_INTERNAL_056bd636_4_k_cu_6376b39a4cuda3std3__48unexpectE)
_ZN34_INTERNAL_056bd636_4_k_cu_6376b39a4cuda3std3__48unexpectE:
	.zero		1
	.type		_ZN34_INTERNAL_056bd636_4_k_cu_6376b39a6thrust24THRUST_300001_SM_1000_NS8cuda_cub3parE,@object
	.size		_ZN34_INTERNAL_056bd636_4_k_cu_6376b39a6thrust24THRUST_300001_SM_1000_NS8cuda_cub3parE,(_ZN34_INTERNAL_056bd636_4_k_cu_6376b39a6thrust24THRUST_300001_SM_1000_NS12placeholders2_4E - _ZN34_INTERNAL_056bd636_4_k_cu_6376b39a6thrust24THRUST_300001_SM_1000_NS8cuda_cub3parE)
_ZN34_INTERNAL_056bd636_4_k_cu_6376b39a6thrust24THRUST_300001_SM_1000_NS8cuda_cub3parE:
	.zero		1
	.type		_ZN34_INTERNAL_056bd636_4_k_cu_6376b39a6thrust24THRUST_300001_SM_1000_NS12placeholders2_4E,@object
	.size		_ZN34_INTERNAL_056bd636_4_k_cu_6376b39a6thrust24THRUST_300001_SM_1000_NS12placeholders2_4E,(_ZN34_INTERNAL_056bd636_4_k_cu_6376b39a4cuda3std3__45__cpo4cendE - _ZN34_INTERNAL_056bd636_4_k_cu_6376b39a6thrust24THRUST_300001_SM_1000_NS12placeholders2_4E)
_ZN34_INTERNAL_056bd636_4_k_cu_6376b39a6thrust24THRUST_300001_SM_1000_NS12placeholders2_4E:
	.zero		1
	.type		_ZN34_INTERNAL_056bd636_4_k_cu_6376b39a4cuda3std3__45__cpo4cendE,@object
	.size		_ZN34_INTERNAL_056bd636_4_k_cu_6376b39a4cuda3std3__45__cpo4cendE,(_ZN34_INTERNAL_056bd636_4_k_cu_6376b39a4cuda3std6ranges3__45__cpo4cendE - _ZN34_INTERNAL_056bd636_4_k_cu_6376b39a4cuda3std3__45__cpo4cendE)
_ZN34_INTERNAL_056bd636_4_k_cu_6376b39a4cuda3std3__45__cpo4cendE:
	.zero		1
	.type		_ZN34_INTERNAL_056bd636_4_k_cu_6376b39a4cuda3std6ranges3__45__cpo4cendE,@object
	.size		_ZN34_INTERNAL_056bd636_4_k_cu_6376b39a4cuda3std6ranges3__45__cpo4cendE,(_ZN34_INTERNAL_056bd636_4_k_cu_6376b39a4cuda3std3__420unreachable_sentinelE - _ZN34_INTERNAL_056bd636_4_k_cu_6376b39a4cuda3std6ranges3__45__cpo4cendE)
_ZN34_INTERNAL_056bd636_4_k_cu_6376b39a4cuda3std6ranges3__45__cpo4cendE:
	.zero		1
	.type		_ZN34_INTERNAL_056bd636_4_k_cu_6376b39a4cuda3std3__420unreachable_sentinelE,@object
	.size		_ZN34_INTERNAL_056bd636_4_k_cu_6376b39a4cuda3std3__420unreachable_sentinelE,(_ZN34_INTERNAL_056bd636_4_k_cu_6376b39a4cuda3std6ranges3__45__cpo5ssizeE - _ZN34_INTERNAL_056bd636_4_k_cu_6376b39a4cuda3std3__420unreachable_sentinelE)
_ZN34_INTERNAL_056bd636_4_k_cu_6376b39a4cuda3std3__420unreachable_sentinelE:
	.zero		1
	.type		_ZN34_INTERNAL_056bd636_4_k_cu_6376b39a4cuda3std6ranges3__45__cpo5ssizeE,@object
	.size		_ZN34_INTERNAL_056bd636_4_k_cu_6376b39a4cuda3std6ranges3__45__cpo5ssizeE,(_ZN34_INTERNAL_056bd636_4_k_cu_6376b39a6thrust24THRUST_300001_SM_1000_NS12placeholders2_8E - _ZN34_INTERNAL_056bd636_4_k_cu_6376b39a4cuda3std6ranges3__45__cpo5ssizeE)
_ZN34_INTERNAL_056bd636_4_k_cu_6376b39a4cuda3std6ranges3__45__cpo5ssizeE:
	.zero		1
	.type		_ZN34_INTERNAL_056bd636_4_k_cu_6376b39a6thrust24THRUST_300001_SM_1000_NS12placeholders2_8E,@object
	.size		_ZN34_INTERNAL_056bd636_4_k_cu_6376b39a6thrust24THRUST_300001_SM_1000_NS12placeholders2_8E,(_ZN34_INTERNAL_056bd636_4_k_cu_6376b39a4cuda3std3__45__cpo5crendE - _ZN34_INTERNAL_056bd636_4_k_cu_6376b39a6thrust24THRUST_300001_SM_1000_NS12placeholders2_8E)
_ZN34_INTERNAL_056bd636_4_k_cu_6376b39a6thrust24THRUST_300001_SM_1000_NS12placeholders2_8E:
	.zero		1
	.type		_ZN34_INTERNAL_056bd636_4_k_cu_6376b39a4cuda3std3__45__cpo5crendE,@object
	.size		_ZN34_INTERNAL_056bd636_4_k_cu_6376b39a4cuda3std3__45__cpo5crendE,(_ZN34_INTERNAL_056bd636_4_k_cu_6376b39a4cuda3std6ranges3__45__cpo4prevE - _ZN34_INTERNAL_056bd636_4_k_cu_6376b39a4cuda3std3__45__cpo5crendE)
_ZN34_INTERNAL_056bd636_4_k_cu_6376b39a4cuda3std3__45__cpo5crendE:
	.zero		1
	.type		_ZN34_INTERNAL_056bd636_4_k_cu_6376b39a4cuda3std6ranges3__45__cpo4prevE,@object
	.size		_ZN34_INTERNAL_056bd636_4_k_cu_6376b39a4cuda3std6ranges3__45__cpo4prevE,(_ZN34_INTERNAL_056bd636_4_k_cu_6376b39a4cuda3std6ranges3__45__cpo9iter_moveE - _ZN34_INTERNAL_056bd636_4_k_cu_6376b39a4cuda3std6ranges3__45__cpo4prevE)
_ZN34_INTERNAL_056bd636_4_k_cu_6376b39a4cuda3std6ranges3__45__cpo4prevE:
	.zero		1
	.type		_ZN34_INTERNAL_056bd636_4_k_cu_6376b39a4cuda3std6ranges3__45__cpo9iter_moveE,@object
	.size		_ZN34_INTERNAL_056bd636_4_k_cu_6376b39a4cuda3std6ranges3__45__cpo9iter_moveE,(_ZN34_INTERNAL_056bd636_4_k_cu_6376b39a6thrust24THRUST_300001_SM_1000_NS6system6detail10sequential3seqE - _ZN34_INTERNAL_056bd636_4_k_cu_6376b39a4cuda3std6ranges3__45__cpo9iter_moveE)
_ZN34_INTERNAL_056bd636_4_k_cu_6376b39a4cuda3std6ranges3__45__cpo9iter_moveE:
	.zero		1
	.type		_ZN34_INTERNAL_056bd636_4_k_cu_6376b39a6thrust24THRUST_300001_SM_1000_NS6system6detail10sequential3seqE,@object
	.size		_ZN34_INTERNAL_056bd636_4_k_cu_6376b39a6thrust24THRUST_300001_SM_1000_NS6system6detail10sequential3seqE,(.L_31 - _ZN34_INTERNAL_056bd636_4_k_cu_6376b39a6thrust24THRUST_300001_SM_1000_NS6system6detail10sequential3seqE)
_ZN34_INTERNAL_056bd636_4_k_cu_6376b39a6thrust24THRUST_300001_SM_1000_NS6system6detail10sequential3seqE:
	.zero		1
.L_31:


//--------------------- .nv.shared._ZN3cub18CUB_300001_SM_10006detail8for_each13static_kernelINS2_12policy_hub_t12policy_500_tEmN6thrust24THRUST_300001_SM_1000_NS8cuda_cub20__uninitialized_fill7functorINS7_10device_ptrIfEEfEEEEvT0_T1_ --------------------------
	.section	.nv.shared._ZN3cub18CUB_300001_SM_10006detail8for_each13static_kernelINS2_12policy_hub_t12policy_500_tEmN6thrust24THRUST_300001_SM_1000_NS8cuda_cub20__uninitialized_fill7functorINS7_10device_ptrIfEEfEEEEvT0_T1_,"aw",@nobits
	.sectionflags	@""
	.align	16
	.zero		1024


//--------------------- .nv.shared._ZN3cub18CUB_300001_SM_10006detail11EmptyKernelIvEEvv --------------------------
	.section	.nv.shared._ZN3cub18CUB_300001_SM_10006detail11EmptyKernelIvEEvv,"aw",@nobits
	.sectionflags	@""
	.align	16
	.zero		1024


//--------------------- .nv.shared._Z13coarse_reducePfS_S_S_iPi --------------------------
	.section	.nv.shared._Z13coarse_reducePfS_S_S_iPi,"aw",@nobits
	.sectionflags	@""
	.align	16
	.zero		1024


//--------------------- .nv.shared._Z11fine_reducePKfS0_iS0_S0_PiPfS2_iS1_ --------------------------
	.section	.nv.shared._Z11fine_reducePKfS0_iS0_S0_PiPfS2_iS1_,"aw",@nobits
	.sectionflags	@""
	.align	16
	.zero		1024


//--------------------- .nv.constant0._ZN3cub18CUB_300001_SM_10006detail8for_each13static_kernelINS2_12policy_hub_t12policy_500_tEmN6thrust24THRUST_300001_SM_1000_NS8cuda_cub20__uninitialized_fill7functorINS7_10device_ptrIiEEiEEEEvT0_T1_ --------------------------
	.section	.nv.constant0._ZN3cub18CUB_300001_SM_10006detail8for_each13static_kernelINS2_12policy_hub_t12policy_500_tEmN6thrust24THRUST_300001_SM_1000_NS8cuda_cub20__uninitialized_fill7functorINS7_10device_ptrIiEEiEEEEvT0_T1_,"a",@progbits
	.sectionflags	@""
	.align	4
.nv.constant0._ZN3cub18CUB_300001_SM_10006detail8for_each13static_kernelINS2_12policy_hub_t12policy_500_tEmN6thrust24THRUST_300001_SM_1000_NS8cuda_cub20__uninitialized_fill7functorINS7_10device_ptrIiEEiEEEEvT0_T1_:
	.zero		920


//--------------------- .nv.constant0._ZN3cub18CUB_300001_SM_10006detail8for_each13static_kernelINS2_12policy_hub_t12policy_500_tEmN6thrust24THRUST_300001_SM_1000_NS8cuda_cub20__uninitialized_fill7functorINS7_10device_ptrIfEEfEEEEvT0_T1_ --------------------------
	.section	.nv.constant0._ZN3cub18CUB_300001_SM_10006detail8for_each13static_kernelINS2_12policy_hub_t12policy_500_tEmN6thrust24THRUST_300001_SM_1000_NS8cuda_cub20__uninitialized_fill7functorINS7_10device_ptrIfEEfEEEEvT0_T1_,"a",@progbits
	.sectionflags	@""
	.align	4
.nv.constant0._ZN3cub18CUB_300001_SM_10006detail8for_each13static_kernelINS2_12policy_hub_t12policy_500_tEmN6thrust24THRUST_300001_SM_1000_NS8cuda_cub20__uninitialized_fill7functorINS7_10device_ptrIfEEfEEEEvT0_T1_:
	.zero		920


//--------------------- .nv.constant0._ZN3cub18CUB_300001_SM_10006detail11EmptyKernelIvEEvv --------------------------
	.section	.nv.constant0._ZN3cub18CUB_300001_SM_10006detail11EmptyKernelIvEEvv,"a",@progbits
	.sectionflags	@""
	.align	4
.nv.constant0._ZN3cub18CUB_300001_SM_10006detail11EmptyKernelIvEEvv:
	.zero		896


//--------------------- .nv.constant0._Z13coarse_reducePfS_S_S_iPi --------------------------
	.section	.nv.constant0._Z13coarse_reducePfS_S_S_iPi,"a",@progbits
	.sectionflags	@""
	.align	4
.nv.constant0._Z13coarse_reducePfS_S_S_iPi:
	.zero		944


//--------------------- .nv.constant0._Z11fine_reducePKfS0_iS0_S0_PiPfS2_iS1_ --------------------------
	.section	.nv.constant0._Z11fine_reducePKfS0_iS0_S0_PiPfS2_iS1_,"a",@progbits
	.sectionflags	@""
	.align	4
.nv.constant0._Z11fine_reducePKfS0_iS0_S0_PiPfS2_iS1_:
	.zero		976


//--------------------- SYMBOLS --------------------------

	.type		.nv.reservedSmem.offset0,@object
	.size		.nv.reservedSmem.offset0,0x4
	.type		.nv.reservedSmem.cap,@object
	.size		.nv.reservedSmem.cap,0x4
